//
// Generated by NVIDIA NVVM Compiler
//
// Compiler Build ID: CL-36424714
// Cuda compilation tools, release 13.0, V13.0.88
// Based on NVVM 20.0.0
//

.version 9.0
.target sm_100
.address_size 64

	// .globl	CudafyTrainOutputLayer

.visible .entry CudafyTrainOutputLayer(
	.param .f64 CudafyTrainOutputLayer_param_0,
	.param .u64 .ptr .align 1 CudafyTrainOutputLayer_param_1,
	.param .u32 CudafyTrainOutputLayer_param_2,
	.param .u64 .ptr .align 1 CudafyTrainOutputLayer_param_3,
	.param .u32 CudafyTrainOutputLayer_param_4,
	.param .u64 .ptr .align 1 CudafyTrainOutputLayer_param_5,
	.param .u32 CudafyTrainOutputLayer_param_6,
	.param .u64 .ptr .align 1 CudafyTrainOutputLayer_param_7,
	.param .u32 CudafyTrainOutputLayer_param_8,
	.param .u32 CudafyTrainOutputLayer_param_9,
	.param .u64 .ptr .align 1 CudafyTrainOutputLayer_param_10,
	.param .u32 CudafyTrainOutputLayer_param_11
)
{
	.reg .pred 	%p<11>;
	.reg .b32 	%r<45>;
	.reg .b64 	%rd<36>;
	.reg .b64 	%fd<103>;

	ld.param.f64 	%fd1, [CudafyTrainOutputLayer_param_0];
	ld.param.u64 	%rd11, [CudafyTrainOutputLayer_param_1];
	ld.param.u64 	%rd8, [CudafyTrainOutputLayer_param_3];
	ld.param.u32 	%r24, [CudafyTrainOutputLayer_param_4];
	ld.param.u64 	%rd9, [CudafyTrainOutputLayer_param_5];
	ld.param.u64 	%rd12, [CudafyTrainOutputLayer_param_7];
	ld.param.u32 	%r22, [CudafyTrainOutputLayer_param_8];
	ld.param.u32 	%r23, [CudafyTrainOutputLayer_param_9];
	ld.param.u64 	%rd10, [CudafyTrainOutputLayer_param_10];
	cvta.to.global.u64 	%rd1, %rd11;
	cvta.to.global.u64 	%rd2, %rd12;
	mov.u32 	%r1, %ctaid.x;
	setp.ge.s32 	%p1, %r1, %r24;
	@%p1 bra 	$L__BB0_14;
	cvta.to.global.u64 	%rd13, %rd10;
	cvta.to.global.u64 	%rd14, %rd8;
	cvta.to.global.u64 	%rd15, %rd9;
	mul.wide.u32 	%rd16, %r1, 8;
	add.s64 	%rd17, %rd14, %rd16;
	ld.global.f64 	%fd2, [%rd17];
	add.s64 	%rd18, %rd15, %rd16;
	ld.global.f64 	%fd3, [%rd18];
	sub.f64 	%fd4, %fd2, %fd3;
	mul.f64 	%fd5, %fd2, %fd4;
	mov.f64 	%fd6, 0d3FF0000000000000;
	sub.f64 	%fd7, %fd6, %fd2;
	mul.f64 	%fd8, %fd7, %fd5;
	add.s64 	%rd3, %rd13, %rd16;
	st.global.f64 	[%rd3], %fd8;
	add.s32 	%r2, %r22, -1;
	setp.lt.s32 	%p2, %r22, 2;
	mov.b32 	%r44, 0;
	@%p2 bra 	$L__BB0_13;
	mul.lo.s32 	%r3, %r23, %r1;
	add.s32 	%r28, %r22, -2;
	and.b32  	%r4, %r2, 7;
	setp.lt.u32 	%p3, %r28, 7;
	mov.b32 	%r44, 0;
	@%p3 bra 	$L__BB0_5;
	and.b32  	%r44, %r2, -8;
	neg.s32 	%r37, %r44;
	add.s64 	%rd35, %rd1, 32;
	add.s64 	%rd5, %rd2, 32;
	mov.u32 	%r36, %r3;
$L__BB0_4:
	.pragma "nounroll";
	mul.wide.s32 	%rd19, %r36, 8;
	add.s64 	%rd20, %rd5, %rd19;
	ld.global.f64 	%fd9, [%rd3];
	mul.f64 	%fd10, %fd1, %fd9;
	ld.global.f64 	%fd11, [%rd35+-32];
	mul.f64 	%fd12, %fd10, %fd11;
	ld.global.f64 	%fd13, [%rd20+-32];
	sub.f64 	%fd14, %fd13, %fd12;
	st.global.f64 	[%rd20+-32], %fd14;
	ld.global.f64 	%fd15, [%rd3];
	mul.f64 	%fd16, %fd1, %fd15;
	ld.global.f64 	%fd17, [%rd35+-24];
	mul.f64 	%fd18, %fd16, %fd17;
	ld.global.f64 	%fd19, [%rd20+-24];
	sub.f64 	%fd20, %fd19, %fd18;
	st.global.f64 	[%rd20+-24], %fd20;
	ld.global.f64 	%fd21, [%rd3];
	mul.f64 	%fd22, %fd1, %fd21;
	ld.global.f64 	%fd23, [%rd35+-16];
	mul.f64 	%fd24, %fd22, %fd23;
	ld.global.f64 	%fd25, [%rd20+-16];
	sub.f64 	%fd26, %fd25, %fd24;
	st.global.f64 	[%rd20+-16], %fd26;
	ld.global.f64 	%fd27, [%rd3];
	mul.f64 	%fd28, %fd1, %fd27;
	ld.global.f64 	%fd29, [%rd35+-8];
	mul.f64 	%fd30, %fd28, %fd29;
	ld.global.f64 	%fd31, [%rd20+-8];
	sub.f64 	%fd32, %fd31, %fd30;
	st.global.f64 	[%rd20+-8], %fd32;
	ld.global.f64 	%fd33, [%rd3];
	mul.f64 	%fd34, %fd1, %fd33;
	ld.global.f64 	%fd35, [%rd35];
	mul.f64 	%fd36, %fd34, %fd35;
	ld.global.f64 	%fd37, [%rd20];
	sub.f64 	%fd38, %fd37, %fd36;
	st.global.f64 	[%rd20], %fd38;
	ld.global.f64 	%fd39, [%rd3];
	mul.f64 	%fd40, %fd1, %fd39;
	ld.global.f64 	%fd41, [%rd35+8];
	mul.f64 	%fd42, %fd40, %fd41;
	ld.global.f64 	%fd43, [%rd20+8];
	sub.f64 	%fd44, %fd43, %fd42;
	st.global.f64 	[%rd20+8], %fd44;
	ld.global.f64 	%fd45, [%rd3];
	mul.f64 	%fd46, %fd1, %fd45;
	ld.global.f64 	%fd47, [%rd35+16];
	mul.f64 	%fd48, %fd46, %fd47;
	ld.global.f64 	%fd49, [%rd20+16];
	sub.f64 	%fd50, %fd49, %fd48;
	st.global.f64 	[%rd20+16], %fd50;
	ld.global.f64 	%fd51, [%rd3];
	mul.f64 	%fd52, %fd1, %fd51;
	ld.global.f64 	%fd53, [%rd35+24];
	mul.f64 	%fd54, %fd52, %fd53;
	ld.global.f64 	%fd55, [%rd20+24];
	sub.f64 	%fd56, %fd55, %fd54;
	st.global.f64 	[%rd20+24], %fd56;
	add.s32 	%r37, %r37, 8;
	add.s64 	%rd35, %rd35, 64;
	add.s32 	%r36, %r36, 8;
	setp.ne.s32 	%p4, %r37, 0;
	@%p4 bra 	$L__BB0_4;
$L__BB0_5:
	setp.eq.s32 	%p5, %r4, 0;
	@%p5 bra 	$L__BB0_13;
	and.b32  	%r13, %r2, 3;
	setp.lt.u32 	%p6, %r4, 4;
	@%p6 bra 	$L__BB0_8;
	ld.global.f64 	%fd57, [%rd3];
	mul.f64 	%fd58, %fd1, %fd57;
	mul.wide.u32 	%rd21, %r44, 8;
	add.s64 	%rd22, %rd1, %rd21;
	ld.global.f64 	%fd59, [%rd22];
	mul.f64 	%fd60, %fd58, %fd59;
	add.s32 	%r30, %r44, %r3;
	mul.wide.s32 	%rd23, %r30, 8;
	add.s64 	%rd24, %rd2, %rd23;
	ld.global.f64 	%fd61, [%rd24];
	sub.f64 	%fd62, %fd61, %fd60;
	st.global.f64 	[%rd24], %fd62;
	ld.global.f64 	%fd63, [%rd3];
	mul.f64 	%fd64, %fd1, %fd63;
	ld.global.f64 	%fd65, [%rd22+8];
	mul.f64 	%fd66, %fd64, %fd65;
	ld.global.f64 	%fd67, [%rd24+8];
	sub.f64 	%fd68, %fd67, %fd66;
	st.global.f64 	[%rd24+8], %fd68;
	ld.global.f64 	%fd69, [%rd3];
	mul.f64 	%fd70, %fd1, %fd69;
	ld.global.f64 	%fd71, [%rd22+16];
	mul.f64 	%fd72, %fd70, %fd71;
	ld.global.f64 	%fd73, [%rd24+16];
	sub.f64 	%fd74, %fd73, %fd72;
	st.global.f64 	[%rd24+16], %fd74;
	ld.global.f64 	%fd75, [%rd3];
	mul.f64 	%fd76, %fd1, %fd75;
	ld.global.f64 	%fd77, [%rd22+24];
	mul.f64 	%fd78, %fd76, %fd77;
	ld.global.f64 	%fd79, [%rd24+24];
	sub.f64 	%fd80, %fd79, %fd78;
	st.global.f64 	[%rd24+24], %fd80;
	add.s32 	%r44, %r44, 4;
$L__BB0_8:
	setp.eq.s32 	%p7, %r13, 0;
	@%p7 bra 	$L__BB0_13;
	setp.eq.s32 	%p8, %r13, 1;
	@%p8 bra 	$L__BB0_11;
	ld.global.f64 	%fd81, [%rd3];
	mul.f64 	%fd82, %fd1, %fd81;
	mul.wide.u32 	%rd25, %r44, 8;
	add.s64 	%rd26, %rd1, %rd25;
	ld.global.f64 	%fd83, [%rd26];
	mul.f64 	%fd84, %fd82, %fd83;
	add.s32 	%r32, %r44, %r3;
	mul.wide.s32 	%rd27, %r32, 8;
	add.s64 	%rd28, %rd2, %rd27;
	ld.global.f64 	%fd85, [%rd28];
	sub.f64 	%fd86, %fd85, %fd84;
	st.global.f64 	[%rd28], %fd86;
	ld.global.f64 	%fd87, [%rd3];
	mul.f64 	%fd88, %fd1, %fd87;
	ld.global.f64 	%fd89, [%rd26+8];
	mul.f64 	%fd90, %fd88, %fd89;
	ld.global.f64 	%fd91, [%rd28+8];
	sub.f64 	%fd92, %fd91, %fd90;
	st.global.f64 	[%rd28+8], %fd92;
	add.s32 	%r44, %r44, 2;
$L__BB0_11:
	and.b32  	%r33, %r2, 1;
	setp.eq.b32 	%p9, %r33, 1;
	not.pred 	%p10, %p9;
	@%p10 bra 	$L__BB0_13;
	ld.global.f64 	%fd93, [%rd3];
	mul.f64 	%fd94, %fd1, %fd93;
	mul.wide.u32 	%rd29, %r44, 8;
	add.s64 	%rd30, %rd1, %rd29;
	ld.global.f64 	%fd95, [%rd30];
	mul.f64 	%fd96, %fd94, %fd95;
	add.s32 	%r34, %r44, %r3;
	mul.wide.s32 	%rd31, %r34, 8;
	add.s64 	%rd32, %rd2, %rd31;
	ld.global.f64 	%fd97, [%rd32];
	sub.f64 	%fd98, %fd97, %fd96;
	st.global.f64 	[%rd32], %fd98;
	add.s32 	%r44, %r44, 1;
$L__BB0_13:
	ld.global.f64 	%fd99, [%rd3];
	mul.f64 	%fd100, %fd1, %fd99;
	mad.lo.s32 	%r35, %r23, %r1, %r44;
	mul.wide.s32 	%rd33, %r35, 8;
	add.s64 	%rd34, %rd2, %rd33;
	ld.global.f64 	%fd101, [%rd34];
	sub.f64 	%fd102, %fd101, %fd100;
	st.global.f64 	[%rd34], %fd102;
$L__BB0_14:
	ret;

}
	// .globl	CudafyTrainHiddenLayer
.visible .entry CudafyTrainHiddenLayer(
	.param .f64 CudafyTrainHiddenLayer_param_0,
	.param .u64 .ptr .align 1 CudafyTrainHiddenLayer_param_1,
	.param .u32 CudafyTrainHiddenLayer_param_2,
	.param .u64 .ptr .align 1 CudafyTrainHiddenLayer_param_3,
	.param .u32 CudafyTrainHiddenLayer_param_4,
	.param .u64 .ptr .align 1 CudafyTrainHiddenLayer_param_5,
	.param .u32 CudafyTrainHiddenLayer_param_6,
	.param .u32 CudafyTrainHiddenLayer_param_7,
	.param .u64 .ptr .align 1 CudafyTrainHiddenLayer_param_8,
	.param .u32 CudafyTrainHiddenLayer_param_9,
	.param .u32 CudafyTrainHiddenLayer_param_10,
	.param .u64 .ptr .align 1 CudafyTrainHiddenLayer_param_11,
	.param .u32 CudafyTrainHiddenLayer_param_12,
	.param .u64 .ptr .align 1 CudafyTrainHiddenLayer_param_13,
	.param .u32 CudafyTrainHiddenLayer_param_14
)
{
	.reg .pred 	%p<20>;
	.reg .b32 	%r<74>;
	.reg .b64 	%rd<101>;
	.reg .b64 	%fd<212>;

	ld.param.f64 	%fd14, [CudafyTrainHiddenLayer_param_0];
	ld.param.u64 	%rd20, [CudafyTrainHiddenLayer_param_1];
	ld.param.u32 	%r43, [CudafyTrainHiddenLayer_param_4];
	ld.param.u64 	%rd21, [CudafyTrainHiddenLayer_param_5];
	ld.param.u32 	%r40, [CudafyTrainHiddenLayer_param_6];
	ld.param.u32 	%r41, [CudafyTrainHiddenLayer_param_7];
	ld.param.u64 	%rd22, [CudafyTrainHiddenLayer_param_8];
	ld.param.u32 	%r42, [CudafyTrainHiddenLayer_param_10];
	ld.param.u64 	%rd23, [CudafyTrainHiddenLayer_param_11];
	cvta.to.global.u64 	%rd1, %rd21;
	cvta.to.global.u64 	%rd2, %rd23;
	cvta.to.global.u64 	%rd3, %rd20;
	cvta.to.global.u64 	%rd4, %rd22;
	mov.u32 	%r1, %ctaid.x;
	setp.ge.s32 	%p1, %r1, %r43;
	@%p1 bra 	$L__BB1_27;
	setp.lt.s32 	%p2, %r40, 1;
	mov.f64 	%fd211, 0d0000000000000000;
	@%p2 bra 	$L__BB1_14;
	and.b32  	%r2, %r40, 15;
	setp.lt.u32 	%p3, %r40, 16;
	mov.f64 	%fd211, 0d0000000000000000;
	mov.b32 	%r62, 0;
	@%p3 bra 	$L__BB1_5;
	and.b32  	%r62, %r40, 2147483632;
	neg.s32 	%r60, %r62;
	add.s64 	%rd97, %rd2, 64;
	mov.f64 	%fd211, 0d0000000000000000;
	mul.wide.s32 	%rd26, %r41, 8;
	shl.b32 	%r45, %r41, 4;
	mov.u32 	%r59, %r1;
$L__BB1_4:
	.pragma "nounroll";
	ld.global.f64 	%fd19, [%rd97+-64];
	mul.wide.s32 	%rd24, %r59, 8;
	add.s64 	%rd25, %rd1, %rd24;
	ld.global.f64 	%fd20, [%rd25];
	fma.rn.f64 	%fd21, %fd19, %fd20, %fd211;
	ld.global.f64 	%fd22, [%rd97+-56];
	add.s64 	%rd27, %rd25, %rd26;
	ld.global.f64 	%fd23, [%rd27];
	fma.rn.f64 	%fd24, %fd22, %fd23, %fd21;
	ld.global.f64 	%fd25, [%rd97+-48];
	add.s64 	%rd28, %rd27, %rd26;
	ld.global.f64 	%fd26, [%rd28];
	fma.rn.f64 	%fd27, %fd25, %fd26, %fd24;
	ld.global.f64 	%fd28, [%rd97+-40];
	add.s64 	%rd29, %rd28, %rd26;
	ld.global.f64 	%fd29, [%rd29];
	fma.rn.f64 	%fd30, %fd28, %fd29, %fd27;
	ld.global.f64 	%fd31, [%rd97+-32];
	add.s64 	%rd30, %rd29, %rd26;
	ld.global.f64 	%fd32, [%rd30];
	fma.rn.f64 	%fd33, %fd31, %fd32, %fd30;
	ld.global.f64 	%fd34, [%rd97+-24];
	add.s64 	%rd31, %rd30, %rd26;
	ld.global.f64 	%fd35, [%rd31];
	fma.rn.f64 	%fd36, %fd34, %fd35, %fd33;
	ld.global.f64 	%fd37, [%rd97+-16];
	add.s64 	%rd32, %rd31, %rd26;
	ld.global.f64 	%fd38, [%rd32];
	fma.rn.f64 	%fd39, %fd37, %fd38, %fd36;
	ld.global.f64 	%fd40, [%rd97+-8];
	add.s64 	%rd33, %rd32, %rd26;
	ld.global.f64 	%fd41, [%rd33];
	fma.rn.f64 	%fd42, %fd40, %fd41, %fd39;
	ld.global.f64 	%fd43, [%rd97];
	add.s64 	%rd34, %rd33, %rd26;
	ld.global.f64 	%fd44, [%rd34];
	fma.rn.f64 	%fd45, %fd43, %fd44, %fd42;
	ld.global.f64 	%fd46, [%rd97+8];
	add.s64 	%rd35, %rd34, %rd26;
	ld.global.f64 	%fd47, [%rd35];
	fma.rn.f64 	%fd48, %fd46, %fd47, %fd45;
	ld.global.f64 	%fd49, [%rd97+16];
	add.s64 	%rd36, %rd35, %rd26;
	ld.global.f64 	%fd50, [%rd36];
	fma.rn.f64 	%fd51, %fd49, %fd50, %fd48;
	ld.global.f64 	%fd52, [%rd97+24];
	add.s64 	%rd37, %rd36, %rd26;
	ld.global.f64 	%fd53, [%rd37];
	fma.rn.f64 	%fd54, %fd52, %fd53, %fd51;
	ld.global.f64 	%fd55, [%rd97+32];
	add.s64 	%rd38, %rd37, %rd26;
	ld.global.f64 	%fd56, [%rd38];
	fma.rn.f64 	%fd57, %fd55, %fd56, %fd54;
	ld.global.f64 	%fd58, [%rd97+40];
	add.s64 	%rd39, %rd38, %rd26;
	ld.global.f64 	%fd59, [%rd39];
	fma.rn.f64 	%fd60, %fd58, %fd59, %fd57;
	ld.global.f64 	%fd61, [%rd97+48];
	add.s64 	%rd40, %rd39, %rd26;
	ld.global.f64 	%fd62, [%rd40];
	fma.rn.f64 	%fd63, %fd61, %fd62, %fd60;
	ld.global.f64 	%fd64, [%rd97+56];
	add.s64 	%rd41, %rd40, %rd26;
	ld.global.f64 	%fd65, [%rd41];
	fma.rn.f64 	%fd211, %fd64, %fd65, %fd63;
	add.s32 	%r60, %r60, 16;
	add.s32 	%r59, %r59, %r45;
	add.s64 	%rd97, %rd97, 128;
	setp.ne.s32 	%p4, %r60, 0;
	@%p4 bra 	$L__BB1_4;
$L__BB1_5:
	setp.eq.s32 	%p5, %r2, 0;
	@%p5 bra 	$L__BB1_14;
	and.b32  	%r10, %r40, 7;
	setp.lt.u32 	%p6, %r2, 8;
	@%p6 bra 	$L__BB1_8;
	mul.wide.u32 	%rd42, %r62, 8;
	add.s64 	%rd43, %rd2, %rd42;
	ld.global.f64 	%fd67, [%rd43];
	mad.lo.s32 	%r46, %r62, %r41, %r1;
	mul.wide.s32 	%rd44, %r46, 8;
	add.s64 	%rd45, %rd1, %rd44;
	ld.global.f64 	%fd68, [%rd45];
	fma.rn.f64 	%fd69, %fd67, %fd68, %fd211;
	ld.global.f64 	%fd70, [%rd43+8];
	mul.wide.s32 	%rd46, %r41, 8;
	add.s64 	%rd47, %rd45, %rd46;
	ld.global.f64 	%fd71, [%rd47];
	fma.rn.f64 	%fd72, %fd70, %fd71, %fd69;
	ld.global.f64 	%fd73, [%rd43+16];
	add.s64 	%rd48, %rd47, %rd46;
	ld.global.f64 	%fd74, [%rd48];
	fma.rn.f64 	%fd75, %fd73, %fd74, %fd72;
	ld.global.f64 	%fd76, [%rd43+24];
	add.s64 	%rd49, %rd48, %rd46;
	ld.global.f64 	%fd77, [%rd49];
	fma.rn.f64 	%fd78, %fd76, %fd77, %fd75;
	ld.global.f64 	%fd79, [%rd43+32];
	add.s64 	%rd50, %rd49, %rd46;
	ld.global.f64 	%fd80, [%rd50];
	fma.rn.f64 	%fd81, %fd79, %fd80, %fd78;
	ld.global.f64 	%fd82, [%rd43+40];
	add.s64 	%rd51, %rd50, %rd46;
	ld.global.f64 	%fd83, [%rd51];
	fma.rn.f64 	%fd84, %fd82, %fd83, %fd81;
	ld.global.f64 	%fd85, [%rd43+48];
	add.s64 	%rd52, %rd51, %rd46;
	ld.global.f64 	%fd86, [%rd52];
	fma.rn.f64 	%fd87, %fd85, %fd86, %fd84;
	ld.global.f64 	%fd88, [%rd43+56];
	add.s64 	%rd53, %rd52, %rd46;
	ld.global.f64 	%fd89, [%rd53];
	fma.rn.f64 	%fd211, %fd88, %fd89, %fd87;
	add.s32 	%r62, %r62, 8;
$L__BB1_8:
	setp.eq.s32 	%p7, %r10, 0;
	@%p7 bra 	$L__BB1_14;
	and.b32  	%r13, %r40, 3;
	setp.lt.u32 	%p8, %r10, 4;
	@%p8 bra 	$L__BB1_11;
	mul.wide.u32 	%rd54, %r62, 8;
	add.s64 	%rd55, %rd2, %rd54;
	ld.global.f64 	%fd91, [%rd55];
	mad.lo.s32 	%r47, %r62, %r41, %r1;
	mul.wide.s32 	%rd56, %r47, 8;
	add.s64 	%rd57, %rd1, %rd56;
	ld.global.f64 	%fd92, [%rd57];
	fma.rn.f64 	%fd93, %fd91, %fd92, %fd211;
	ld.global.f64 	%fd94, [%rd55+8];
	mul.wide.s32 	%rd58, %r41, 8;
	add.s64 	%rd59, %rd57, %rd58;
	ld.global.f64 	%fd95, [%rd59];
	fma.rn.f64 	%fd96, %fd94, %fd95, %fd93;
	ld.global.f64 	%fd97, [%rd55+16];
	add.s64 	%rd60, %rd59, %rd58;
	ld.global.f64 	%fd98, [%rd60];
	fma.rn.f64 	%fd99, %fd97, %fd98, %fd96;
	ld.global.f64 	%fd100, [%rd55+24];
	add.s64 	%rd61, %rd60, %rd58;
	ld.global.f64 	%fd101, [%rd61];
	fma.rn.f64 	%fd211, %fd100, %fd101, %fd99;
	add.s32 	%r62, %r62, 4;
$L__BB1_11:
	setp.eq.s32 	%p9, %r13, 0;
	@%p9 bra 	$L__BB1_14;
	mad.lo.s32 	%r65, %r62, %r41, %r1;
	mul.wide.u32 	%rd62, %r62, 8;
	add.s64 	%rd98, %rd2, %rd62;
	neg.s32 	%r64, %r13;
$L__BB1_13:
	.pragma "nounroll";
	ld.global.f64 	%fd102, [%rd98];
	mul.wide.s32 	%rd63, %r65, 8;
	add.s64 	%rd64, %rd1, %rd63;
	ld.global.f64 	%fd103, [%rd64];
	fma.rn.f64 	%fd211, %fd102, %fd103, %fd211;
	add.s32 	%r65, %r65, %r41;
	add.s64 	%rd98, %rd98, 8;
	add.s32 	%r64, %r64, 1;
	setp.ne.s32 	%p10, %r64, 0;
	@%p10 bra 	$L__BB1_13;
$L__BB1_14:
	ld.param.u64 	%rd96, [CudafyTrainHiddenLayer_param_13];
	ld.param.u64 	%rd95, [CudafyTrainHiddenLayer_param_3];
	cvta.to.global.u64 	%rd65, %rd95;
	mul.wide.u32 	%rd66, %r1, 8;
	add.s64 	%rd67, %rd65, %rd66;
	ld.global.f64 	%fd104, [%rd67];
	mul.f64 	%fd105, %fd211, %fd104;
	mov.f64 	%fd106, 0d3FF0000000000000;
	sub.f64 	%fd107, %fd106, %fd104;
	mul.f64 	%fd108, %fd105, %fd107;
	cvta.to.global.u64 	%rd68, %rd96;
	add.s64 	%rd11, %rd68, %rd66;
	st.global.f64 	[%rd11], %fd108;
	add.s32 	%r22, %r42, -1;
	setp.lt.s32 	%p11, %r42, 2;
	mov.b32 	%r73, 0;
	@%p11 bra 	$L__BB1_26;
	mul.lo.s32 	%r23, %r42, %r1;
	add.s32 	%r51, %r42, -2;
	and.b32  	%r24, %r22, 7;
	setp.lt.u32 	%p12, %r51, 7;
	mov.b32 	%r73, 0;
	@%p12 bra 	$L__BB1_18;
	and.b32  	%r73, %r22, -8;
	neg.s32 	%r66, %r73;
	add.s64 	%rd100, %rd3, 32;
	mul.wide.u32 	%rd69, %r23, 8;
	add.s64 	%rd70, %rd69, %rd4;
	add.s64 	%rd99, %rd70, 32;
$L__BB1_17:
	.pragma "nounroll";
	ld.global.f64 	%fd109, [%rd11];
	mul.f64 	%fd110, %fd14, %fd109;
	ld.global.f64 	%fd111, [%rd100+-32];
	mul.f64 	%fd112, %fd110, %fd111;
	ld.global.f64 	%fd113, [%rd99+-32];
	sub.f64 	%fd114, %fd113, %fd112;
	st.global.f64 	[%rd99+-32], %fd114;
	ld.global.f64 	%fd115, [%rd11];
	mul.f64 	%fd116, %fd14, %fd115;
	ld.global.f64 	%fd117, [%rd100+-24];
	mul.f64 	%fd118, %fd116, %fd117;
	ld.global.f64 	%fd119, [%rd99+-24];
	sub.f64 	%fd120, %fd119, %fd118;
	st.global.f64 	[%rd99+-24], %fd120;
	ld.global.f64 	%fd121, [%rd11];
	mul.f64 	%fd122, %fd14, %fd121;
	ld.global.f64 	%fd123, [%rd100+-16];
	mul.f64 	%fd124, %fd122, %fd123;
	ld.global.f64 	%fd125, [%rd99+-16];
	sub.f64 	%fd126, %fd125, %fd124;
	st.global.f64 	[%rd99+-16], %fd126;
	ld.global.f64 	%fd127, [%rd11];
	mul.f64 	%fd128, %fd14, %fd127;
	ld.global.f64 	%fd129, [%rd100+-8];
	mul.f64 	%fd130, %fd128, %fd129;
	ld.global.f64 	%fd131, [%rd99+-8];
	sub.f64 	%fd132, %fd131, %fd130;
	st.global.f64 	[%rd99+-8], %fd132;
	ld.global.f64 	%fd133, [%rd11];
	mul.f64 	%fd134, %fd14, %fd133;
	ld.global.f64 	%fd135, [%rd100];
	mul.f64 	%fd136, %fd134, %fd135;
	ld.global.f64 	%fd137, [%rd99];
	sub.f64 	%fd138, %fd137, %fd136;
	st.global.f64 	[%rd99], %fd138;
	ld.global.f64 	%fd139, [%rd11];
	mul.f64 	%fd140, %fd14, %fd139;
	ld.global.f64 	%fd141, [%rd100+8];
	mul.f64 	%fd142, %fd140, %fd141;
	ld.global.f64 	%fd143, [%rd99+8];
	sub.f64 	%fd144, %fd143, %fd142;
	st.global.f64 	[%rd99+8], %fd144;
	ld.global.f64 	%fd145, [%rd11];
	mul.f64 	%fd146, %fd14, %fd145;
	ld.global.f64 	%fd147, [%rd100+16];
	mul.f64 	%fd148, %fd146, %fd147;
	ld.global.f64 	%fd149, [%rd99+16];
	sub.f64 	%fd150, %fd149, %fd148;
	st.global.f64 	[%rd99+16], %fd150;
	ld.global.f64 	%fd151, [%rd11];
	mul.f64 	%fd152, %fd14, %fd151;
	ld.global.f64 	%fd153, [%rd100+24];
	mul.f64 	%fd154, %fd152, %fd153;
	ld.global.f64 	%fd155, [%rd99+24];
	sub.f64 	%fd156, %fd155, %fd154;
	st.global.f64 	[%rd99+24], %fd156;
	add.s32 	%r66, %r66, 8;
	add.s64 	%rd100, %rd100, 64;
	add.s64 	%rd99, %rd99, 64;
	setp.ne.s32 	%p13, %r66, 0;
	@%p13 bra 	$L__BB1_17;
$L__BB1_18:
	setp.eq.s32 	%p14, %r24, 0;
	@%p14 bra 	$L__BB1_26;
	and.b32  	%r31, %r22, 3;
	setp.lt.u32 	%p15, %r24, 4;
	@%p15 bra 	$L__BB1_21;
	ld.global.f64 	%fd157, [%rd11];
	mul.f64 	%fd158, %fd14, %fd157;
	cvt.u64.u32 	%rd71, %r73;
	mul.wide.u32 	%rd72, %r73, 8;
	add.s64 	%rd73, %rd3, %rd72;
	ld.global.f64 	%fd159, [%rd73];
	mul.f64 	%fd160, %fd158, %fd159;
	add.s32 	%r53, %r73, %r23;
	mul.wide.u32 	%rd74, %r53, 8;
	add.s64 	%rd75, %rd4, %rd74;
	ld.global.f64 	%fd161, [%rd75];
	sub.f64 	%fd162, %fd161, %fd160;
	st.global.f64 	[%rd75], %fd162;
	ld.global.f64 	%fd163, [%rd11];
	mul.f64 	%fd164, %fd14, %fd163;
	ld.global.f64 	%fd165, [%rd73+8];
	mul.f64 	%fd166, %fd164, %fd165;
	cvt.u64.u32 	%rd76, %r23;
	add.s64 	%rd77, %rd71, %rd76;
	shl.b64 	%rd78, %rd77, 3;
	add.s64 	%rd79, %rd4, %rd78;
	ld.global.f64 	%fd167, [%rd79+8];
	sub.f64 	%fd168, %fd167, %fd166;
	st.global.f64 	[%rd79+8], %fd168;
	ld.global.f64 	%fd169, [%rd11];
	mul.f64 	%fd170, %fd14, %fd169;
	ld.global.f64 	%fd171, [%rd73+16];
	mul.f64 	%fd172, %fd170, %fd171;
	ld.global.f64 	%fd173, [%rd79+16];
	sub.f64 	%fd174, %fd173, %fd172;
	st.global.f64 	[%rd79+16], %fd174;
	ld.global.f64 	%fd175, [%rd11];
	mul.f64 	%fd176, %fd14, %fd175;
	ld.global.f64 	%fd177, [%rd73+24];
	mul.f64 	%fd178, %fd176, %fd177;
	ld.global.f64 	%fd179, [%rd79+24];
	sub.f64 	%fd180, %fd179, %fd178;
	st.global.f64 	[%rd79+24], %fd180;
	add.s32 	%r73, %r73, 4;
$L__BB1_21:
	setp.eq.s32 	%p16, %r31, 0;
	@%p16 bra 	$L__BB1_26;
	setp.eq.s32 	%p17, %r31, 1;
	@%p17 bra 	$L__BB1_24;
	ld.global.f64 	%fd181, [%rd11];
	mul.f64 	%fd182, %fd14, %fd181;
	cvt.u64.u32 	%rd80, %r73;
	mul.wide.u32 	%rd81, %r73, 8;
	add.s64 	%rd82, %rd3, %rd81;
	ld.global.f64 	%fd183, [%rd82];
	mul.f64 	%fd184, %fd182, %fd183;
	add.s32 	%r55, %r73, %r23;
	mul.wide.u32 	%rd83, %r55, 8;
	add.s64 	%rd84, %rd4, %rd83;
	ld.global.f64 	%fd185, [%rd84];
	sub.f64 	%fd186, %fd185, %fd184;
	st.global.f64 	[%rd84], %fd186;
	ld.global.f64 	%fd187, [%rd11];
	mul.f64 	%fd188, %fd14, %fd187;
	ld.global.f64 	%fd189, [%rd82+8];
	mul.f64 	%fd190, %fd188, %fd189;
	cvt.u64.u32 	%rd85, %r23;
	add.s64 	%rd86, %rd80, %rd85;
	shl.b64 	%rd87, %rd86, 3;
	add.s64 	%rd88, %rd4, %rd87;
	ld.global.f64 	%fd191, [%rd88+8];
	sub.f64 	%fd192, %fd191, %fd190;
	st.global.f64 	[%rd88+8], %fd192;
	add.s32 	%r73, %r73, 2;
$L__BB1_24:
	and.b32  	%r56, %r22, 1;
	setp.eq.b32 	%p18, %r56, 1;
	not.pred 	%p19, %p18;
	@%p19 bra 	$L__BB1_26;
	ld.global.f64 	%fd193, [%rd11];
	mul.f64 	%fd194, %fd14, %fd193;
	mul.wide.u32 	%rd89, %r73, 8;
	add.s64 	%rd90, %rd3, %rd89;
	ld.global.f64 	%fd195, [%rd90];
	mul.f64 	%fd196, %fd194, %fd195;
	add.s32 	%r57, %r73, %r23;
	mul.wide.u32 	%rd91, %r57, 8;
	add.s64 	%rd92, %rd4, %rd91;
	ld.global.f64 	%fd197, [%rd92];
	sub.f64 	%fd198, %fd197, %fd196;
	st.global.f64 	[%rd92], %fd198;
	add.s32 	%r73, %r73, 1;
$L__BB1_26:
	ld.global.f64 	%fd199, [%rd11];
	mul.f64 	%fd200, %fd14, %fd199;
	mad.lo.s32 	%r58, %r42, %r1, %r73;
	mul.wide.s32 	%rd93, %r58, 8;
	add.s64 	%rd94, %rd4, %rd93;
	ld.global.f64 	%fd201, [%rd94];
	sub.f64 	%fd202, %fd201, %fd200;
	st.global.f64 	[%rd94], %fd202;
$L__BB1_27:
	ret;

}
	// .globl	CudafyComputeOutput
.visible .entry CudafyComputeOutput(
	.param .u64 .ptr .align 1 CudafyComputeOutput_param_0,
	.param .u32 CudafyComputeOutput_param_1,
	.param .u64 .ptr .align 1 CudafyComputeOutput_param_2,
	.param .u32 CudafyComputeOutput_param_3,
	.param .u32 CudafyComputeOutput_param_4,
	.param .u64 .ptr .align 1 CudafyComputeOutput_param_5,
	.param .u32 CudafyComputeOutput_param_6
)
{
	.reg .pred 	%p<14>;
	.reg .b32 	%r<55>;
	.reg .b32 	%f<3>;
	.reg .b64 	%rd<33>;
	.reg .b64 	%fd<142>;

	ld.param.u64 	%rd11, [CudafyComputeOutput_param_0];
	ld.param.u32 	%r27, [CudafyComputeOutput_param_1];
	ld.param.u64 	%rd12, [CudafyComputeOutput_param_2];
	ld.param.u32 	%r29, [CudafyComputeOutput_param_3];
	ld.param.u32 	%r28, [CudafyComputeOutput_param_4];
	ld.param.u64 	%rd10, [CudafyComputeOutput_param_5];
	cvta.to.global.u64 	%rd1, %rd11;
	cvta.to.global.u64 	%rd2, %rd12;
	mov.u32 	%r1, %ctaid.x;
	setp.ge.s32 	%p1, %r1, %r29;
	@%p1 bra 	$L__BB2_18;
	setp.lt.s32 	%p2, %r27, 1;
	mov.b32 	%r54, 0;
	mov.f64 	%fd140, 0d0000000000000000;
	@%p2 bra 	$L__BB2_14;
	mul.lo.s32 	%r2, %r28, %r1;
	and.b32  	%r3, %r27, 15;
	setp.lt.u32 	%p3, %r27, 16;
	mov.f64 	%fd140, 0d0000000000000000;
	mov.b32 	%r50, 0;
	@%p3 bra 	$L__BB2_5;
	and.b32  	%r50, %r27, 2147483632;
	neg.s32 	%r48, %r50;
	add.s64 	%rd31, %rd1, 64;
	add.s64 	%rd4, %rd2, 64;
	mov.f64 	%fd140, 0d0000000000000000;
	mov.u32 	%r47, %r2;
$L__BB2_4:
	.pragma "nounroll";
	mul.wide.s32 	%rd13, %r47, 8;
	add.s64 	%rd14, %rd4, %rd13;
	ld.global.f64 	%fd23, [%rd31+-64];
	ld.global.f64 	%fd24, [%rd14+-64];
	fma.rn.f64 	%fd25, %fd23, %fd24, %fd140;
	ld.global.f64 	%fd26, [%rd31+-56];
	ld.global.f64 	%fd27, [%rd14+-56];
	fma.rn.f64 	%fd28, %fd26, %fd27, %fd25;
	ld.global.f64 	%fd29, [%rd31+-48];
	ld.global.f64 	%fd30, [%rd14+-48];
	fma.rn.f64 	%fd31, %fd29, %fd30, %fd28;
	ld.global.f64 	%fd32, [%rd31+-40];
	ld.global.f64 	%fd33, [%rd14+-40];
	fma.rn.f64 	%fd34, %fd32, %fd33, %fd31;
	ld.global.f64 	%fd35, [%rd31+-32];
	ld.global.f64 	%fd36, [%rd14+-32];
	fma.rn.f64 	%fd37, %fd35, %fd36, %fd34;
	ld.global.f64 	%fd38, [%rd31+-24];
	ld.global.f64 	%fd39, [%rd14+-24];
	fma.rn.f64 	%fd40, %fd38, %fd39, %fd37;
	ld.global.f64 	%fd41, [%rd31+-16];
	ld.global.f64 	%fd42, [%rd14+-16];
	fma.rn.f64 	%fd43, %fd41, %fd42, %fd40;
	ld.global.f64 	%fd44, [%rd31+-8];
	ld.global.f64 	%fd45, [%rd14+-8];
	fma.rn.f64 	%fd46, %fd44, %fd45, %fd43;
	ld.global.f64 	%fd47, [%rd31];
	ld.global.f64 	%fd48, [%rd14];
	fma.rn.f64 	%fd49, %fd47, %fd48, %fd46;
	ld.global.f64 	%fd50, [%rd31+8];
	ld.global.f64 	%fd51, [%rd14+8];
	fma.rn.f64 	%fd52, %fd50, %fd51, %fd49;
	ld.global.f64 	%fd53, [%rd31+16];
	ld.global.f64 	%fd54, [%rd14+16];
	fma.rn.f64 	%fd55, %fd53, %fd54, %fd52;
	ld.global.f64 	%fd56, [%rd31+24];
	ld.global.f64 	%fd57, [%rd14+24];
	fma.rn.f64 	%fd58, %fd56, %fd57, %fd55;
	ld.global.f64 	%fd59, [%rd31+32];
	ld.global.f64 	%fd60, [%rd14+32];
	fma.rn.f64 	%fd61, %fd59, %fd60, %fd58;
	ld.global.f64 	%fd62, [%rd31+40];
	ld.global.f64 	%fd63, [%rd14+40];
	fma.rn.f64 	%fd64, %fd62, %fd63, %fd61;
	ld.global.f64 	%fd65, [%rd31+48];
	ld.global.f64 	%fd66, [%rd14+48];
	fma.rn.f64 	%fd67, %fd65, %fd66, %fd64;
	ld.global.f64 	%fd68, [%rd31+56];
	ld.global.f64 	%fd69, [%rd14+56];
	fma.rn.f64 	%fd140, %fd68, %fd69, %fd67;
	add.s32 	%r48, %r48, 16;
	add.s64 	%rd31, %rd31, 128;
	add.s32 	%r47, %r47, 16;
	setp.ne.s32 	%p4, %r48, 0;
	@%p4 bra 	$L__BB2_4;
$L__BB2_5:
	setp.eq.s32 	%p5, %r3, 0;
	mov.u32 	%r54, %r27;
	@%p5 bra 	$L__BB2_14;
	and.b32  	%r11, %r27, 7;
	setp.lt.u32 	%p6, %r3, 8;
	@%p6 bra 	$L__BB2_8;
	mul.wide.u32 	%rd15, %r50, 8;
	add.s64 	%rd16, %rd1, %rd15;
	ld.global.f64 	%fd71, [%rd16];
	add.s32 	%r32, %r50, %r2;
	mul.wide.s32 	%rd17, %r32, 8;
	add.s64 	%rd18, %rd2, %rd17;
	ld.global.f64 	%fd72, [%rd18];
	fma.rn.f64 	%fd73, %fd71, %fd72, %fd140;
	ld.global.f64 	%fd74, [%rd16+8];
	ld.global.f64 	%fd75, [%rd18+8];
	fma.rn.f64 	%fd76, %fd74, %fd75, %fd73;
	ld.global.f64 	%fd77, [%rd16+16];
	ld.global.f64 	%fd78, [%rd18+16];
	fma.rn.f64 	%fd79, %fd77, %fd78, %fd76;
	ld.global.f64 	%fd80, [%rd16+24];
	ld.global.f64 	%fd81, [%rd18+24];
	fma.rn.f64 	%fd82, %fd80, %fd81, %fd79;
	ld.global.f64 	%fd83, [%rd16+32];
	ld.global.f64 	%fd84, [%rd18+32];
	fma.rn.f64 	%fd85, %fd83, %fd84, %fd82;
	ld.global.f64 	%fd86, [%rd16+40];
	ld.global.f64 	%fd87, [%rd18+40];
	fma.rn.f64 	%fd88, %fd86, %fd87, %fd85;
	ld.global.f64 	%fd89, [%rd16+48];
	ld.global.f64 	%fd90, [%rd18+48];
	fma.rn.f64 	%fd91, %fd89, %fd90, %fd88;
	ld.global.f64 	%fd92, [%rd16+56];
	ld.global.f64 	%fd93, [%rd18+56];
	fma.rn.f64 	%fd140, %fd92, %fd93, %fd91;
	add.s32 	%r50, %r50, 8;
$L__BB2_8:
	setp.eq.s32 	%p7, %r11, 0;
	mov.u32 	%r54, %r27;
	@%p7 bra 	$L__BB2_14;
	and.b32  	%r14, %r27, 3;
	setp.lt.u32 	%p8, %r11, 4;
	@%p8 bra 	$L__BB2_11;
	mul.wide.u32 	%rd19, %r50, 8;
	add.s64 	%rd20, %rd1, %rd19;
	ld.global.f64 	%fd95, [%rd20];
	add.s32 	%r33, %r50, %r2;
	mul.wide.s32 	%rd21, %r33, 8;
	add.s64 	%rd22, %rd2, %rd21;
	ld.global.f64 	%fd96, [%rd22];
	fma.rn.f64 	%fd97, %fd95, %fd96, %fd140;
	ld.global.f64 	%fd98, [%rd20+8];
	ld.global.f64 	%fd99, [%rd22+8];
	fma.rn.f64 	%fd100, %fd98, %fd99, %fd97;
	ld.global.f64 	%fd101, [%rd20+16];
	ld.global.f64 	%fd102, [%rd22+16];
	fma.rn.f64 	%fd103, %fd101, %fd102, %fd100;
	ld.global.f64 	%fd104, [%rd20+24];
	ld.global.f64 	%fd105, [%rd22+24];
	fma.rn.f64 	%fd140, %fd104, %fd105, %fd103;
	add.s32 	%r50, %r50, 4;
$L__BB2_11:
	setp.eq.s32 	%p9, %r14, 0;
	mov.u32 	%r54, %r27;
	@%p9 bra 	$L__BB2_14;
	add.s32 	%r53, %r50, %r2;
	mul.wide.u32 	%rd23, %r50, 8;
	add.s64 	%rd32, %rd1, %rd23;
	neg.s32 	%r52, %r14;
$L__BB2_13:
	.pragma "nounroll";
	mul.wide.s32 	%rd24, %r53, 8;
	add.s64 	%rd25, %rd2, %rd24;
	ld.global.f64 	%fd106, [%rd32];
	ld.global.f64 	%fd107, [%rd25];
	fma.rn.f64 	%fd140, %fd106, %fd107, %fd140;
	add.s32 	%r53, %r53, 1;
	add.s64 	%rd32, %rd32, 8;
	add.s32 	%r52, %r52, 1;
	setp.ne.s32 	%p10, %r52, 0;
	mov.u32 	%r54, %r27;
	@%p10 bra 	$L__BB2_13;
$L__BB2_14:
	mad.lo.s32 	%r34, %r28, %r1, %r54;
	mul.wide.s32 	%rd26, %r34, 8;
	add.s64 	%rd27, %rd2, %rd26;
	ld.global.f64 	%fd108, [%rd27];
	add.f64 	%fd14, %fd140, %fd108;
	neg.f64 	%fd109, %fd14;
	fma.rn.f64 	%fd110, %fd14, 0dBFF71547652B82FE, 0d4338000000000000;
	{
	.reg .b32 %temp; 
	mov.b64 	{%r24, %temp}, %fd110;
	}
	mov.f64 	%fd111, 0dC338000000000000;
	add.rn.f64 	%fd112, %fd110, %fd111;
	fma.rn.f64 	%fd113, %fd112, 0dBFE62E42FEFA39EF, %fd109;
	fma.rn.f64 	%fd114, %fd112, 0dBC7ABC9E3B39803F, %fd113;
	fma.rn.f64 	%fd115, %fd114, 0d3E5ADE1569CE2BDF, 0d3E928AF3FCA213EA;
	fma.rn.f64 	%fd116, %fd115, %fd114, 0d3EC71DEE62401315;
	fma.rn.f64 	%fd117, %fd116, %fd114, 0d3EFA01997C89EB71;
	fma.rn.f64 	%fd118, %fd117, %fd114, 0d3F2A01A014761F65;
	fma.rn.f64 	%fd119, %fd118, %fd114, 0d3F56C16C1852B7AF;
	fma.rn.f64 	%fd120, %fd119, %fd114, 0d3F81111111122322;
	fma.rn.f64 	%fd121, %fd120, %fd114, 0d3FA55555555502A1;
	fma.rn.f64 	%fd122, %fd121, %fd114, 0d3FC5555555555511;
	fma.rn.f64 	%fd123, %fd122, %fd114, 0d3FE000000000000B;
	fma.rn.f64 	%fd124, %fd123, %fd114, 0d3FF0000000000000;
	fma.rn.f64 	%fd125, %fd124, %fd114, 0d3FF0000000000000;
	{
	.reg .b32 %temp; 
	mov.b64 	{%r25, %temp}, %fd125;
	}
	{
	.reg .b32 %temp; 
	mov.b64 	{%temp, %r26}, %fd125;
	}
	shl.b32 	%r35, %r24, 20;
	add.s32 	%r36, %r35, %r26;
	mov.b64 	%fd141, {%r25, %r36};
	{
	.reg .b32 %temp; 
	mov.b64 	{%temp, %r37}, %fd109;
	}
	mov.b32 	%f2, %r37;
	abs.f32 	%f1, %f2;
	setp.lt.f32 	%p11, %f1, 0f4086232B;
	@%p11 bra 	$L__BB2_17;
	setp.gt.f64 	%p12, %fd14, 0d0000000000000000;
	mov.f64 	%fd126, 0d7FF0000000000000;
	sub.f64 	%fd127, %fd126, %fd14;
	selp.f64 	%fd141, 0d0000000000000000, %fd127, %p12;
	setp.geu.f32 	%p13, %f1, 0f40874800;
	@%p13 bra 	$L__BB2_17;
	shr.u32 	%r38, %r24, 31;
	add.s32 	%r39, %r24, %r38;
	shr.s32 	%r40, %r39, 1;
	shl.b32 	%r41, %r40, 20;
	add.s32 	%r42, %r26, %r41;
	mov.b64 	%fd128, {%r25, %r42};
	sub.s32 	%r43, %r24, %r40;
	shl.b32 	%r44, %r43, 20;
	add.s32 	%r45, %r44, 1072693248;
	mov.b32 	%r46, 0;
	mov.b64 	%fd129, {%r46, %r45};
	mul.f64 	%fd141, %fd129, %fd128;
$L__BB2_17:
	add.f64 	%fd130, %fd141, 0d3FF0000000000000;
	rcp.rn.f64 	%fd131, %fd130;
	cvta.to.global.u64 	%rd28, %rd10;
	mul.wide.u32 	%rd29, %r1, 8;
	add.s64 	%rd30, %rd28, %rd29;
	st.global.f64 	[%rd30], %fd131;
$L__BB2_18:
	ret;

}


// ===== COMPILED SASS (sm_100) =====

	.target	sm_100

	.elftype	@"ET_EXEC"


//--------------------- .note.nv.tkinfo           --------------------------
	.section	.note.nv.tkinfo,"",@"SHT_NOTE"
	.sectionflags	@"SHF_NOTE_NV_TKINFO"
	.tkinfo
        /*0018*/ 	.word	0x00000002
        /*0030*/ 	.string	""
        /*0030*/ 	.string	"ptxas"
        /*0030*/ 	.string	"Cuda compilation tools, release 13.0, V13.0.88"
        /*0030*/ 	.string	"Build cuda_13.0.r13.0/compiler.36424714_0"
        /*0030*/ 	.string	"-arch sm_100 -m 64 "



//--------------------- .note.nv.cuinfo           --------------------------
	.section	.note.nv.cuinfo,"",@"SHT_NOTE"
	.sectionflags	@"SHF_NOTE_NV_CUINFO"
        /*0018*/ 	.short	0x0002
        /*001a*/ 	.short	0x0064
        /*001c*/ 	.short	0x0082
	.zero		2


//--------------------- .nv.info                  --------------------------
	.section	.nv.info,"",@"SHT_CUDA_INFO"
	.align	4


	//----- nvinfo : EIATTR_REGCOUNT
	.align		4
        /*0000*/ 	.byte	0x04, 0x2f
        /*0002*/ 	.short	(.L_1 - .L_0)
	.align		4
.L_0:
        /*0004*/ 	.word	index@(CudafyTrainOutputLayer)
        /*0008*/ 	.word	0x0000001a


	//----- nvinfo : EIATTR_FRAME_SIZE
	.align		4
.L_1:
        /*000c*/ 	.byte	0x04, 0x11
        /*000e*/ 	.short	(.L_3 - .L_2)
	.align		4
.L_2:
        /*0010*/ 	.word	index@(CudafyTrainOutputLayer)
        /*0014*/ 	.word	0x00000000


	//----- nvinfo : EIATTR_REGCOUNT
	.align		4
.L_3:
        /*0018*/ 	.byte	0x04, 0x2f
        /*001a*/ 	.short	(.L_5 - .L_4)
	.align		4
.L_4:
        /*001c*/ 	.word	index@(CudafyTrainHiddenLayer)
        /*0020*/ 	.word	0x00000020


	//----- nvinfo : EIATTR_FRAME_SIZE
	.align		4
.L_5:
        /*0024*/ 	.byte	0x04, 0x11
        /*0026*/ 	.short	(.L_7 - .L_6)
	.align		4
.L_6:
        /*0028*/ 	.word	index@(CudafyTrainHiddenLayer)
        /*002c*/ 	.word	0x00000000


	//----- nvinfo : EIATTR_REGCOUNT
	.align		4
.L_7:
        /*0030*/ 	.byte	0x04, 0x2f
        /*0032*/ 	.short	(.L_9 - .L_8)
	.align		4
.L_8:
        /*0034*/ 	.word	index@(CudafyComputeOutput)
        /*0038*/ 	.word	0x00000020


	//----- nvinfo : EIATTR_FRAME_SIZE
	.align		4
.L_9:
        /*003c*/ 	.byte	0x04, 0x11
        /*003e*/ 	.short	(.L_11 - .L_10)
	.align		4
.L_10:
        /*0040*/ 	.word	index@($__internal_0_$__cuda_sm20_dblrcp_rn_slowpath_v3)
        /*0044*/ 	.word	0x00000000


	//----- nvinfo : EIATTR_FRAME_SIZE
	.align		4
.L_11:
        /*0048*/ 	.byte	0x04, 0x11
        /*004a*/ 	.short	(.L_13 - .L_12)
	.align		4
.L_12:
        /*004c*/ 	.word	index@(CudafyComputeOutput)
        /*0050*/ 	.word	0x00000000


	//----- nvinfo : EIATTR_MIN_STACK_SIZE
	.align		4
.L_13:
        /*0054*/ 	.byte	0x04, 0x12
        /*0056*/ 	.short	(.L_15 - .L_14)
	.align		4
.L_14:
        /*0058*/ 	.word	index@(CudafyComputeOutput)
        /*005c*/ 	.word	0x00000000


	//----- nvinfo : EIATTR_MIN_STACK_SIZE
	.align		4
.L_15:
        /*0060*/ 	.byte	0x04, 0x12
        /*0062*/ 	.short	(.L_17 - .L_16)
	.align		4
.L_16:
        /*0064*/ 	.word	index@(CudafyTrainHiddenLayer)
        /*0068*/ 	.word	0x00000000


	//----- nvinfo : EIATTR_MIN_STACK_SIZE
	.align		4
.L_17:
        /*006c*/ 	.byte	0x04, 0x12
        /*006e*/ 	.short	(.L_19 - .L_18)
	.align		4
.L_18:
        /*0070*/ 	.word	index@(CudafyTrainOutputLayer)
        /*0074*/ 	.word	0x00000000
.L_19:


//--------------------- .nv.compat                --------------------------
	.section	.nv.compat,"",@"SHT_CUDA_COMPAT_INFO"
	.align	4
        /*0000*/ 	.byte	0x02, 0x09, 0x00, 0x00, 0x02, 0x02, 0x01, 0x00, 0x02, 0x05, 0x05, 0x00, 0x03, 0x07, 0x01, 0x01
        /*0010*/ 	.byte	0x02, 0x03, 0x00, 0x00, 0x02, 0x06, 0x01, 0x00, 0x04, 0x0b, 0x08, 0x00, 0x01, 0x00, 0x00, 0x00
        /*0020*/ 	.byte	0x00, 0x00, 0x00, 0x00


//--------------------- .nv.info.CudafyComputeOutput --------------------------
	.section	.nv.info.CudafyComputeOutput,"",@"SHT_CUDA_INFO"
	.sectionflags	@""
	.align	4


	//----- nvinfo : EIATTR_CUDA_API_VERSION
	.align		4
        /*0000*/ 	.byte	0x04, 0x37
        /*0002*/ 	.short	(.L_21 - .L_20)
.L_20:
        /*0004*/ 	.word	0x00000082


	//----- nvinfo : EIATTR_KPARAM_INFO
	.align		4
.L_21:
        /*0008*/ 	.byte	0x04, 0x17
        /*000a*/ 	.short	(.L_23 - .L_22)
.L_22:
        /*000c*/ 	.word	0x00000000
        /*0010*/ 	.short	0x0006
        /*0012*/ 	.short	0x0028
        /*0014*/ 	.byte	0x00, 0xf0, 0x11, 0x00


	//----- nvinfo : EIATTR_KPARAM_INFO
	.align		4
.L_23:
        /*0018*/ 	.byte	0x04, 0x17
        /*001a*/ 	.short	(.L_25 - .L_24)
.L_24:
        /*001c*/ 	.word	0x00000000
        /*0020*/ 	.short	0x0005
        /*0022*/ 	.short	0x0020
        /*0024*/ 	.byte	0x00, 0xf5, 0x21, 0x00


	//----- nvinfo : EIATTR_KPARAM_INFO
	.align		4
.L_25:
        /*0028*/ 	.byte	0x04, 0x17
        /*002a*/ 	.short	(.L_27 - .L_26)
.L_26:
        /*002c*/ 	.word	0x00000000
        /*0030*/ 	.short	0x0004
        /*0032*/ 	.short	0x001c
        /*0034*/ 	.byte	0x00, 0xf0, 0x11, 0x00


	//----- nvinfo : EIATTR_KPARAM_INFO
	.align		4
.L_27:
        /*0038*/ 	.byte	0x04, 0x17
        /*003a*/ 	.short	(.L_29 - .L_28)
.L_28:
        /*003c*/ 	.word	0x00000000
        /*0040*/ 	.short	0x0003
        /*0042*/ 	.short	0x0018
        /*0044*/ 	.byte	0x00, 0xf0, 0x11, 0x00


	//----- nvinfo : EIATTR_KPARAM_INFO
	.align		4
.L_29:
        /*0048*/ 	.byte	0x04, 0x17
        /*004a*/ 	.short	(.L_31 - .L_30)
.L_30:
        /*004c*/ 	.word	0x00000000
        /*0050*/ 	.short	0x0002
        /*0052*/ 	.short	0x0010
        /*0054*/ 	.byte	0x00, 0xf5, 0x21, 0x00


	//----- nvinfo : EIATTR_KPARAM_INFO
	.align		4
.L_31:
        /*0058*/ 	.byte	0x04, 0x17
        /*005a*/ 	.short	(.L_33 - .L_32)
.L_32:
        /*005c*/ 	.word	0x00000000
        /*0060*/ 	.short	0x0001
        /*0062*/ 	.short	0x0008
        /*0064*/ 	.byte	0x00, 0xf0, 0x11, 0x00


	//----- nvinfo : EIATTR_KPARAM_INFO
	.align		4
.L_33:
        /*0068*/ 	.byte	0x04, 0x17
        /*006a*/ 	.short	(.L_35 - .L_34)
.L_34:
        /*006c*/ 	.word	0x00000000
        /*0070*/ 	.short	0x0000
        /*0072*/ 	.short	0x0000
        /*0074*/ 	.byte	0x00, 0xf5, 0x21, 0x00


	//----- nvinfo : EIATTR_SPARSE_MMA_MASK
	.align		4
.L_35:
        /*0078*/ 	.byte	0x03, 0x50
        /*007a*/ 	.short	0x0000


	//----- nvinfo : EIATTR_MAXREG_COUNT
	.align		4
        /*007c*/ 	.byte	0x03, 0x1b
        /*007e*/ 	.short	0x00ff


	//----- nvinfo : EIATTR_MERCURY_ISA_VERSION
	.align		4
        /*0080*/ 	.byte	0x03, 0x5f
        /*0082*/ 	.short	0x0101


	//----- nvinfo : EIATTR_VRC_CTA_INIT_COUNT
	.align		4
        /*0084*/ 	.byte	0x02, 0x4a
	.zero		1
	.zero		1


	//----- nvinfo : EIATTR_EXIT_INSTR_OFFSETS
	.align		4
        /*0088*/ 	.byte	0x04, 0x1c
        /*008a*/ 	.short	(.L_37 - .L_36)


	//   ....[0]....
.L_36:
        /*008c*/ 	.word	0x00000040


	//   ....[1]....
        /*0090*/ 	.word	0x00000ff0


	//----- nvinfo : EIATTR_CRS_STACK_SIZE
	.align		4
.L_37:
        /*0094*/ 	.byte	0x04, 0x1e
        /*0096*/ 	.short	(.L_39 - .L_38)
.L_38:
        /*0098*/ 	.word	0x00000000


	//----- nvinfo : EIATTR_CBANK_PARAM_SIZE
	.align		4
.L_39:
        /*009c*/ 	.byte	0x03, 0x19
        /*009e*/ 	.short	0x002c


	//----- nvinfo : EIATTR_PARAM_CBANK
	.align		4
        /*00a0*/ 	.byte	0x04, 0x0a
        /*00a2*/ 	.short	(.L_41 - .L_40)
	.align		4
.L_40:
        /*00a4*/ 	.word	index@(.nv.constant0.CudafyComputeOutput)
        /*00a8*/ 	.short	0x0380
        /*00aa*/ 	.short	0x002c


	//----- nvinfo : EIATTR_SW_WAR
	.align		4
.L_41:
        /*00ac*/ 	.byte	0x04, 0x36
        /*00ae*/ 	.short	(.L_43 - .L_42)
.L_42:
        /*00b0*/ 	.word	0x00000008
.L_43:


//--------------------- .nv.info.CudafyTrainHiddenLayer --------------------------
	.section	.nv.info.CudafyTrainHiddenLayer,"",@"SHT_CUDA_INFO"
	.sectionflags	@""
	.align	4


	//----- nvinfo : EIATTR_CUDA_API_VERSION
	.align		4
        /*0000*/ 	.byte	0x04, 0x37
        /*0002*/ 	.short	(.L_45 - .L_44)
.L_44:
        /*0004*/ 	.word	0x00000082


	//----- nvinfo : EIATTR_KPARAM_INFO
	.align		4
.L_45:
        /*0008*/ 	.byte	0x04, 0x17
        /*000a*/ 	.short	(.L_47 - .L_46)
.L_46:
        /*000c*/ 	.word	0x00000000
        /*0010*/ 	.short	0x000e
        /*0012*/ 	.short	0x0060
        /*0014*/ 	.byte	0x00, 0xf0, 0x11, 0x00


	//----- nvinfo : EIATTR_KPARAM_INFO
	.align		4
.L_47:
        /*0018*/ 	.byte	0x04, 0x17
        /*001a*/ 	.short	(.L_49 - .L_48)
.L_48:
        /*001c*/ 	.word	0x00000000
        /*0020*/ 	.short	0x000d
        /*0022*/ 	.short	0x0058
        /*0024*/ 	.byte	0x00, 0xf5, 0x21, 0x00


	//----- nvinfo : EIATTR_KPARAM_INFO
	.align		4
.L_49:
        /*0028*/ 	.byte	0x04, 0x17
        /*002a*/ 	.short	(.L_51 - .L_50)
.L_50:
        /*002c*/ 	.word	0x00000000
        /*0030*/ 	.short	0x000c
        /*0032*/ 	.short	0x0050
        /*0034*/ 	.byte	0x00, 0xf0, 0x11, 0x00


	//----- nvinfo : EIATTR_KPARAM_INFO
	.align		4
.L_51:
        /*0038*/ 	.byte	0x04, 0x17
        /*003a*/ 	.short	(.L_53 - .L_52)
.L_52:
        /*003c*/ 	.word	0x00000000
        /*0040*/ 	.short	0x000b
        /*0042*/ 	.short	0x0048
        /*0044*/ 	.byte	0x00, 0xf5, 0x21, 0x00


	//----- nvinfo : EIATTR_KPARAM_INFO
	.align		4
.L_53:
        /*0048*/ 	.byte	0x04, 0x17
        /*004a*/ 	.short	(.L_55 - .L_54)
.L_54:
        /*004c*/ 	.word	0x00000000
        /*0050*/ 	.short	0x000a
        /*0052*/ 	.short	0x0044
        /*0054*/ 	.byte	0x00, 0xf0, 0x11, 0x00


	//----- nvinfo : EIATTR_KPARAM_INFO
	.align		4
.L_55:
        /*0058*/ 	.byte	0x04, 0x17
        /*005a*/ 	.short	(.L_57 - .L_56)
.L_56:
        /*005c*/ 	.word	0x00000000
        /*0060*/ 	.short	0x0009
        /*0062*/ 	.short	0x0040
        /*0064*/ 	.byte	0x00, 0xf0, 0x11, 0x00


	//----- nvinfo : EIATTR_KPARAM_INFO
	.align		4
.L_57:
        /*0068*/ 	.byte	0x04, 0x17
        /*006a*/ 	.short	(.L_59 - .L_58)
.L_58:
        /*006c*/ 	.word	0x00000000
        /*0070*/ 	.short	0x0008
        /*0072*/ 	.short	0x0038
        /*0074*/ 	.byte	0x00, 0xf5, 0x21, 0x00


	//----- nvinfo : EIATTR_KPARAM_INFO
	.align		4
.L_59:
        /*0078*/ 	.byte	0x04, 0x17
        /*007a*/ 	.short	(.L_61 - .L_60)
.L_60:
        /*007c*/ 	.word	0x00000000
        /*0080*/ 	.short	0x0007
        /*0082*/ 	.short	0x0034
        /*0084*/ 	.byte	0x00, 0xf0, 0x11, 0x00


	//----- nvinfo : EIATTR_KPARAM_INFO
	.align		4
.L_61:
        /*0088*/ 	.byte	0x04, 0x17
        /*008a*/ 	.short	(.L_63 - .L_62)
.L_62:
        /*008c*/ 	.word	0x00000000
        /*0090*/ 	.short	0x0006
        /*0092*/ 	.short	0x0030
        /*0094*/ 	.byte	0x00, 0xf0, 0x11, 0x00


	//----- nvinfo : EIATTR_KPARAM_INFO
	.align		4
.L_63:
        /*0098*/ 	.byte	0x04, 0x17
        /*009a*/ 	.short	(.L_65 - .L_64)
.L_64:
        /*009c*/ 	.word	0x00000000
        /*00a0*/ 	.short	0x0005
        /*00a2*/ 	.short	0x0028
        /*00a4*/ 	.byte	0x00, 0xf5, 0x21, 0x00


	//----- nvinfo : EIATTR_KPARAM_INFO
	.align		4
.L_65:
        /*00a8*/ 	.byte	0x04, 0x17
        /*00aa*/ 	.short	(.L_67 - .L_66)
.L_66:
        /*00ac*/ 	.word	0x00000000
        /*00b0*/ 	.short	0x0004
        /*00b2*/ 	.short	0x0020
        /*00b4*/ 	.byte	0x00, 0xf0, 0x11, 0x00


	//----- nvinfo : EIATTR_KPARAM_INFO
	.align		4
.L_67:
        /*00b8*/ 	.byte	0x04, 0x17
        /*00ba*/ 	.short	(.L_69 - .L_68)
.L_68:
        /*00bc*/ 	.word	0x00000000
        /*00c0*/ 	.short	0x0003
        /*00c2*/ 	.short	0x0018
        /*00c4*/ 	.byte	0x00, 0xf5, 0x21, 0x00


	//----- nvinfo : EIATTR_KPARAM_INFO
	.align		4
.L_69:
        /*00c8*/ 	.byte	0x04, 0x17
        /*00ca*/ 	.short	(.L_71 - .L_70)
.L_70:
        /*00cc*/ 	.word	0x00000000
        /*00d0*/ 	.short	0x0002
        /*00d2*/ 	.short	0x0010
        /*00d4*/ 	.byte	0x00, 0xf0, 0x11, 0x00


	//----- nvinfo : EIATTR_KPARAM_INFO
	.align		4
.L_71:
        /*00d8*/ 	.byte	0x04, 0x17
        /*00da*/ 	.short	(.L_73 - .L_72)
.L_72:
        /*00dc*/ 	.word	0x00000000
        /*00e0*/ 	.short	0x0001
        /*00e2*/ 	.short	0x0008
        /*00e4*/ 	.byte	0x00, 0xf5, 0x21, 0x00


	//----- nvinfo : EIATTR_KPARAM_INFO
	.align		4
.L_73:
        /*00e8*/ 	.byte	0x04, 0x17
        /*00ea*/ 	.short	(.L_75 - .L_74)
.L_74:
        /*00ec*/ 	.word	0x00000000
        /*00f0*/ 	.short	0x0000
        /*00f2*/ 	.short	0x0000
        /*00f4*/ 	.byte	0x00, 0xf0, 0x21, 0x00


	//----- nvinfo : EIATTR_SPARSE_MMA_MASK
	.align		4
.L_75:
        /*00f8*/ 	.byte	0x03, 0x50
        /*00fa*/ 	.short	0x0000


	//----- nvinfo : EIATTR_MAXREG_COUNT
	.align		4
        /*00fc*/ 	.byte	0x03, 0x1b
        /*00fe*/ 	.short	0x00ff


	//----- nvinfo : EIATTR_MERCURY_ISA_VERSION
	.align		4
        /*0100*/ 	.byte	0x03, 0x5f
        /*0102*/ 	.short	0x0101


	//----- nvinfo : EIATTR_VRC_CTA_INIT_COUNT
	.align		4
        /*0104*/ 	.byte	0x02, 0x4a
	.zero		1
	.zero		1


	//----- nvinfo : EIATTR_EXIT_INSTR_OFFSETS
	.align		4
        /*0108*/ 	.byte	0x04, 0x1c
        /*010a*/ 	.short	(.L_77 - .L_76)


	//   ....[0]....
.L_76:
        /*010c*/ 	.word	0x00000040


	//   ....[1]....
        /*0110*/ 	.word	0x00001760


	//----- nvinfo : EIATTR_CBANK_PARAM_SIZE
	.align		4
.L_77:
        /*0114*/ 	.byte	0x03, 0x19
        /*0116*/ 	.short	0x0064


	//----- nvinfo : EIATTR_PARAM_CBANK
	.align		4
        /*0118*/ 	.byte	0x04, 0x0a
        /*011a*/ 	.short	(.L_79 - .L_78)
	.align		4
.L_78:
        /*011c*/ 	.word	index@(.nv.constant0.CudafyTrainHiddenLayer)
        /*0120*/ 	.short	0x0380
        /*0122*/ 	.short	0x0064


	//----- nvinfo : EIATTR_SW_WAR
	.align		4
.L_79:
        /*0124*/ 	.byte	0x04, 0x36
        /*0126*/ 	.short	(.L_81 - .L_80)
.L_80:
        /*0128*/ 	.word	0x00000008
.L_81:


//--------------------- .nv.info.CudafyTrainOutputLayer --------------------------
	.section	.nv.info.CudafyTrainOutputLayer,"",@"SHT_CUDA_INFO"
	.sectionflags	@""
	.align	4


	//----- nvinfo : EIATTR_CUDA_API_VERSION
	.align		4
        /*0000*/ 	.byte	0x04, 0x37
        /*0002*/ 	.short	(.L_83 - .L_82)
.L_82:
        /*0004*/ 	.word	0x00000082


	//----- nvinfo : EIATTR_KPARAM_INFO
	.align		4
.L_83:
        /*0008*/ 	.byte	0x04, 0x17
        /*000a*/ 	.short	(.L_85 - .L_84)
.L_84:
        /*000c*/ 	.word	0x00000000
        /*0010*/ 	.short	0x000b
        /*0012*/ 	.short	0x0050
        /*0014*/ 	.byte	0x00, 0xf0, 0x11, 0x00


	//----- nvinfo : EIATTR_KPARAM_INFO
	.align		4
.L_85:
        /*0018*/ 	.byte	0x04, 0x17
        /*001a*/ 	.short	(.L_87 - .L_86)
.L_86:
        /*001c*/ 	.word	0x00000000
        /*0020*/ 	.short	0x000a
        /*0022*/ 	.short	0x0048
        /*0024*/ 	.byte	0x00, 0xf5, 0x21, 0x00


	//----- nvinfo : EIATTR_KPARAM_INFO
	.align		4
.L_87:
        /*0028*/ 	.byte	0x04, 0x17
        /*002a*/ 	.short	(.L_89 - .L_88)
.L_88:
        /*002c*/ 	.word	0x00000000
        /*0030*/ 	.short	0x0009
        /*0032*/ 	.short	0x0044
        /*0034*/ 	.byte	0x00, 0xf0, 0x11, 0x00


	//----- nvinfo : EIATTR_KPARAM_INFO
	.align		4
.L_89:
        /*0038*/ 	.byte	0x04, 0x17
        /*003a*/ 	.short	(.L_91 - .L_90)
.L_90:
        /*003c*/ 	.word	0x00000000
        /*0040*/ 	.short	0x0008
        /*0042*/ 	.short	0x0040
        /*0044*/ 	.byte	0x00, 0xf0, 0x11, 0x00


	//----- nvinfo : EIATTR_KPARAM_INFO
	.align		4
.L_91:
        /*0048*/ 	.byte	0x04, 0x17
        /*004a*/ 	.short	(.L_93 - .L_92)
.L_92:
        /*004c*/ 	.word	0x00000000
        /*0050*/ 	.short	0x0007
        /*0052*/ 	.short	0x0038
        /*0054*/ 	.byte	0x00, 0xf5, 0x21, 0x00


	//----- nvinfo : EIATTR_KPARAM_INFO
	.align		4
.L_93:
        /*0058*/ 	.byte	0x04, 0x17
        /*005a*/ 	.short	(.L_95 - .L_94)
.L_94:
        /*005c*/ 	.word	0x00000000
        /*0060*/ 	.short	0x0006
        /*0062*/ 	.short	0x0030
        /*0064*/ 	.byte	0x00, 0xf0, 0x11, 0x00


	//----- nvinfo : EIATTR_KPARAM_INFO
	.align		4
.L_95:
        /*0068*/ 	.byte	0x04, 0x17
        /*006a*/ 	.short	(.L_97 - .L_96)
.L_96:
        /*006c*/ 	.word	0x00000000
        /*0070*/ 	.short	0x0005
        /*0072*/ 	.short	0x0028
        /*0074*/ 	.byte	0x00, 0xf5, 0x21, 0x00


	//----- nvinfo : EIATTR_KPARAM_INFO
	.align		4
.L_97:
        /*0078*/ 	.byte	0x04, 0x17
        /*007a*/ 	.short	(.L_99 - .L_98)
.L_98:
        /*007c*/ 	.word	0x00000000
        /*0080*/ 	.short	0x0004
        /*0082*/ 	.short	0x0020
        /*0084*/ 	.byte	0x00, 0xf0, 0x11, 0x00


	//----- nvinfo : EIATTR_KPARAM_INFO
	.align		4
.L_99:
        /*0088*/ 	.byte	0x04, 0x17
        /*008a*/ 	.short	(.L_101 - .L_100)
.L_100:
        /*008c*/ 	.word	0x00000000
        /*0090*/ 	.short	0x0003
        /*0092*/ 	.short	0x0018
        /*0094*/ 	.byte	0x00, 0xf5, 0x21, 0x00


	//----- nvinfo : EIATTR_KPARAM_INFO
	.align		4
.L_101:
        /*0098*/ 	.byte	0x04, 0x17
        /*009a*/ 	.short	(.L_103 - .L_102)
.L_102:
        /*009c*/ 	.word	0x00000000
        /*00a0*/ 	.short	0x0002
        /*00a2*/ 	.short	0x0010
        /*00a4*/ 	.byte	0x00, 0xf0, 0x11, 0x00


	//----- nvinfo : EIATTR_KPARAM_INFO
	.align		4
.L_103:
        /*00a8*/ 	.byte	0x04, 0x17
        /*00aa*/ 	.short	(.L_105 - .L_104)
.L_104:
        /*00ac*/ 	.word	0x00000000
        /*00b0*/ 	.short	0x0001
        /*00b2*/ 	.short	0x0008
        /*00b4*/ 	.byte	0x00, 0xf5, 0x21, 0x00


	//----- nvinfo : EIATTR_KPARAM_INFO
	.align		4
.L_105:
        /*00b8*/ 	.byte	0x04, 0x17
        /*00ba*/ 	.short	(.L_107 - .L_106)
.L_106:
        /*00bc*/ 	.word	0x00000000
        /*00c0*/ 	.short	0x0000
        /*00c2*/ 	.short	0x0000
        /*00c4*/ 	.byte	0x00, 0xf0, 0x21, 0x00


	//----- nvinfo : EIATTR_SPARSE_MMA_MASK
	.align		4
.L_107:
        /*00c8*/ 	.byte	0x03, 0x50
        /*00ca*/ 	.short	0x0000


	//----- nvinfo : EIATTR_MAXREG_COUNT
	.align		4
        /*00cc*/ 	.byte	0x03, 0x1b
        /*00ce*/ 	.short	0x00ff


	//----- nvinfo : EIATTR_MERCURY_ISA_VERSION
	.align		4
        /*00d0*/ 	.byte	0x03, 0x5f
        /*00d2*/ 	.short	0x0101


	//----- nvinfo : EIATTR_VRC_CTA_INIT_COUNT
	.align		4
        /*00d4*/ 	.byte	0x02, 0x4a
	.zero		1
	.zero		1


	//----- nvinfo : EIATTR_EXIT_INSTR_OFFSETS
	.align		4
        /*00d8*/ 	.byte	0x04, 0x1c
        /*00da*/ 	.short	(.L_109 - .L_108)


	//   ....[0]....
.L_108:
        /*00dc*/ 	.word	0x00000040


	//   ....[1]....
        /*00e0*/ 	.word	0x00000b60


	//----- nvinfo : EIATTR_CBANK_PARAM_SIZE
	.align		4
.L_109:
        /*00e4*/ 	.byte	0x03, 0x19
        /*00e6*/ 	.short	0x0054


	//----- nvinfo : EIATTR_PARAM_CBANK
	.align		4
        /*00e8*/ 	.byte	0x04, 0x0a
        /*00ea*/ 	.short	(.L_111 - .L_110)
	.align		4
.L_110:
        /*00ec*/ 	.word	index@(.nv.constant0.CudafyTrainOutputLayer)
        /*00f0*/ 	.short	0x0380
        /*00f2*/ 	.short	0x0054


	//----- nvinfo : EIATTR_SW_WAR
	.align		4
.L_111:
        /*00f4*/ 	.byte	0x04, 0x36
        /*00f6*/ 	.short	(.L_113 - .L_112)
.L_112:
        /*00f8*/ 	.word	0x00000008
.L_113:


//--------------------- .nv.callgraph             --------------------------
	.section	.nv.callgraph,"",@"SHT_CUDA_CALLGRAPH"
	.align	4
	.sectionentsize	8
	.align		4
        /*0000*/ 	.word	0x00000000
	.align		4
        /*0004*/ 	.word	0xffffffff
	.align		4
        /*0008*/ 	.word	0x00000000
	.align		4
        /*000c*/ 	.word	0xfffffffe
	.align		4
        /*0010*/ 	.word	0x00000000
	.align		4
        /*0014*/ 	.word	0xfffffffd
	.align		4
        /*0018*/ 	.word	0x00000000
	.align		4
        /*001c*/ 	.word	0xfffffffc


//--------------------- .text.CudafyComputeOutput --------------------------
	.section	.text.CudafyComputeOutput,"ax",@progbits
	.align	128
        .global         CudafyComputeOutput
        .type           CudafyComputeOutput,@function
        .size           CudafyComputeOutput,(.L_x_28 - CudafyComputeOutput)
        .other          CudafyComputeOutput,@"STO_CUDA_ENTRY STV_DEFAULT"
CudafyComputeOutput:
.text.CudafyComputeOutput:
[----:B------:R-:W-:Y:S01]  /*0000*/  LDC R1, c[0x0][0x37c] ;  /* 0x0000df00ff017b82 */ /* 0x000fe20000000800 */
[----:B------:R-:W0:Y:S01]  /*0010*/  S2R R0, SR_CTAID.X ;  /* 0x0000000000007919 */ /* 0x000e220000002500 */
[----:B------:R-:W0:Y:S02]  /*0020*/  LDCU UR4, c[0x0][0x398] ;  /* 0x00007300ff0477ac */ /* 0x000e240008000800 */
[----:B0-----:R-:W-:-:S13]  /*0030*/  ISETP.GE.AND P0, PT, R0, UR4, PT ;  /* 0x0000000400007c0c */ /* 0x001fda000bf06270 */
[----:B------:R-:W-:Y:S05]  /*0040*/  @P0 EXIT ;  /* 0x000000000000094d */ /* 0x000fea0003800000 */
[----:B------:R-:W0:Y:S01]  /*0050*/  LDC R2, c[0x0][0x388] ;  /* 0x0000e200ff027b82 */ /* 0x000e220000000800 */
[----:B------:R-:W1:Y:S01]  /*0060*/  LDCU.64 UR10, c[0x0][0x358] ;  /* 0x00006b00ff0a77ac */ /* 0x000e620008000a00 */
[----:B------:R-:W-:Y:S01]  /*0070*/  CS2R R20, SRZ ;  /* 0x0000000000147805 */ /* 0x000fe2000001ff00 */
[----:B------:R-:W-:Y:S01]  /*0080*/  UMOV UR4, URZ ;  /* 0x000000ff00047c82 */ /* 0x000fe20008000000 */
[----:B0-----:R-:W-:-:S13]  /*0090*/  ISETP.GE.AND P0, PT, R2, 0x1, PT ;  /* 0x000000010200780c */ /* 0x001fda0003f06270 */
[----:B-1----:R-:W-:Y:S05]  /*00a0*/  @!P0 BRA `(.L_x_0) ;  /* 0x0000000800848947 */ /* 0x002fea0003800000 */
[----:B------:R-:W0:Y:S01]  /*00b0*/  LDC R5, c[0x0][0x39c] ;  /* 0x0000e700ff057b82 */ /* 0x000e220000000800 */
[C---:B------:R-:W-:Y:S01]  /*00c0*/  ISETP.GE.U32.AND P1, PT, R2.reuse, 0x10, PT ;  /* 0x000000100200780c */ /* 0x040fe20003f26070 */
[----:B------:R-:W1:Y:S01]  /*00d0*/  LDCU UR8, c[0x0][0x388] ;  /* 0x00007100ff0877ac */ /* 0x000e620008000800 */
[----:B------:R-:W-:Y:S01]  /*00e0*/  LOP3.LUT R3, R2, 0xf, RZ, 0xc0, !PT ;  /* 0x0000000f02037812 */ /* 0x000fe200078ec0ff */
[----:B------:R-:W-:Y:S01]  /*00f0*/  IMAD.MOV.U32 R4, RZ, RZ, RZ ;  /* 0x000000ffff047224 */ /* 0x000fe200078e00ff */
[----:B------:R-:W-:Y:S02]  /*0100*/  CS2R R20, SRZ ;  /* 0x0000000000147805 */ /* 0x000fe4000001ff00 */
[----:B------:R-:W-:Y:S01]  /*0110*/  ISETP.NE.AND P0, PT, R3, RZ, PT ;  /* 0x000000ff0300720c */ /* 0x000fe20003f05270 */
[----:B0-----:R-:W-:-:S06]  /*0120*/  IMAD R5, R0, R5, RZ ;  /* 0x0000000500057224 */ /* 0x001fcc00078e02ff */
[----:B-1----:R-:W-:Y:S06]  /*0130*/  @!P1 BRA `(.L_x_1) ;  /* 0x00000004001c9947 */ /* 0x002fec0003800000 */
[----:B------:R-:W0:Y:S01]  /*0140*/  LDCU.64 UR6, c[0x0][0x380] ;  /* 0x00007000ff0677ac */ /* 0x000e220008000a00 */
[----:B------:R-:W-:Y:S01]  /*0150*/  LOP3.LUT R4, R2, 0x7ffffff0, RZ, 0xc0, !PT ;  /* 0x7ffffff002047812 */ /* 0x000fe200078ec0ff */
[----:B------:R-:W-:Y:S01]  /*0160*/  IMAD.MOV.U32 R24, RZ, RZ, R5 ;  /* 0x000000ffff187224 */ /* 0x000fe200078e0005 */
[----:B------:R-:W-:Y:S01]  /*0170*/  CS2R R20, SRZ ;  /* 0x0000000000147805 */ /* 0x000fe2000001ff00 */
[----:B------:R-:W1:Y:S02]  /*0180*/  LDCU.64 UR4, c[0x0][0x390] ;  /* 0x00007200ff0477ac */ /* 0x000e640008000a00 */
[----:B------:R-:W-:Y:S01]  /*0190*/  IMAD.MOV R25, RZ, RZ, -R4 ;  /* 0x000000ffff197224 */ /* 0x000fe200078e0a04 */
[----:B0-----:R-:W-:-:S04]  /*01a0*/  UIADD3 UR6, UP0, UPT, UR6, 0x40, URZ ;  /* 0x0000004006067890 */ /* 0x001fc8000ff1e0ff */
[----:B------:R-:W-:Y:S02]  /*01b0*/  UIADD3.X UR7, UPT, UPT, URZ, UR7, URZ, UP0, !UPT ;  /* 0x00000007ff077290 */ /* 0x000fe400087fe4ff */
[----:B-1----:R-:W-:Y:S01]  /*01c0*/  UIADD3 UR4, UP1, UPT, UR4, 0x40, URZ ;  /* 0x0000004004047890 */ /* 0x002fe2000ff3e0ff */
[----:B------:R-:W-:-:S03]  /*01d0*/  MOV R12, UR6 ;  /* 0x00000006000c7c02 */ /* 0x000fc60008000f00 */
[----:B------:R-:W-:Y:S01]  /*01e0*/  IMAD.U32 R13, RZ, RZ, UR7 ;  /* 0x00000007ff0d7e24 */ /* 0x000fe2000f8e00ff */
[----:B------:R-:W-:-:S12]  /*01f0*/  UIADD3.X UR5, UPT, UPT, URZ, UR5, URZ, UP1, !UPT ;  /* 0x00000005ff057290 */ /* 0x000fd80008ffe4ff */
.L_x_2:
[----:B------:R-:W-:Y:S01]  /*0200*/  IMAD.U32 R6, RZ, RZ, UR4 ;  /* 0x00000004ff067e24 */ /* 0x000fe2000f8e00ff */
[----:B------:R-:W-:Y:S01]  /*0210*/  MOV R8, R12 ;  /* 0x0000000c00087202 */ /* 0x000fe20000000f00 */
[----:B------:R-:W-:Y:S02]  /*0220*/  IMAD.U32 R7, RZ, RZ, UR5 ;  /* 0x00000005ff077e24 */ /* 0x000fe4000f8e00ff */
[----:B------:R-:W-:Y:S02]  /*0230*/  IMAD.MOV.U32 R9, RZ, RZ, R13 ;  /* 0x000000ffff097224 */ /* 0x000fe400078e000d */
[----:B------:R-:W-:-:S03]  /*0240*/  IMAD.WIDE R6, R24, 0x8, R6 ;  /* 0x0000000818067825 */ /* 0x000fc600078e0206 */
[----:B------:R-:W2:Y:S04]  /*0250*/  LDG.E.64 R10, desc[UR10][R8.64+-0x40] ;  /* 0xffffc00a080a7981 */ /* 0x000ea8000c1e1b00 */
[----:B------:R-:W2:Y:S04]  /*0260*/  LDG.E.64 R18, desc[UR10][R6.64+-0x40] ;  /* 0xffffc00a06127981 */ /* 0x000ea8000c1e1b00 */
[----:B------:R-:W3:Y:S04]  /*0270*/  LDG.E.64 R14, desc[UR10][R8.64+-0x38] ;  /* 0xffffc80a080e7981 */ /* 0x000ee8000c1e1b00 */
[----:B------:R-:W3:Y:S04]  /*0280*/  LDG.E.64 R16, desc[UR10][R6.64+-0x38] ;  /* 0xffffc80a06107981 */ /* 0x000ee8000c1e1b00 */
[----:B------:R-:W4:Y:S04]  /*0290*/  LDG.E.64 R12, desc[UR10][R8.64+-0x30] ;  /* 0xffffd00a080c7981 */ /* 0x000f28000c1e1b00 */
[----:B------:R-:W4:Y:S01]  /*02a0*/  LDG.E.64 R22, desc[UR10][R6.64+-0x30] ;  /* 0xffffd00a06167981 */ /* 0x000f22000c1e1b00 */
[----:B--2---:R-:W-:-:S03]  /*02b0*/  DFMA R18, R10, R18, R20 ;  /* 0x000000120a12722b */ /* 0x004fc60000000014 */
[----:B------:R-:W2:Y:S04]  /*02c0*/  LDG.E.64 R10, desc[UR10][R8.64+-0x28] ;  /* 0xffffd80a080a7981 */ /* 0x000ea8000c1e1b00 */
[----:B------:R-:W2:Y:S01]  /*02d0*/  LDG.E.64 R20, desc[UR10][R6.64+-0x28] ;  /* 0xffffd80a06147981 */ /* 0x000ea2000c1e1b00 */
[----:B---3--:R-:W-:-:S03]  /*02e0*/  DFMA R16, R14, R16, R18 ;  /* 0x000000100e10722b */ /* 0x008fc60000000012 */
[----:B------:R-:W3:Y:S04]  /*02f0*/  LDG.E.64 R14, desc[UR10][R8.64+-0x20] ;  /* 0xffffe00a080e7981 */ /* 0x000ee8000c1e1b00 */
[----:B------:R-:W3:Y:S01]  /*0300*/  LDG.E.64 R18, desc[UR10][R6.64+-0x20] ;  /* 0xffffe00a06127981 */ /* 0x000ee2000c1e1b00 */
[----:B----4-:R-:W-:-:S03]  /*0310*/  DFMA R22, R12, R22, R16 ;  /* 0x000000160c16722b */ /* 0x010fc60000000010 */
        /* <DEDUP_REMOVED lines=29> */
[----:B------:R-:W-:Y:S01]  /*04f0*/  VIADD R25, R25, 0x10 ;  /* 0x0000001019197836 */ /* 0x000fe20000000000 */
[----:B--2---:R-:W-:Y:S02]  /*0500*/  DFMA R12, R10, R12, R18 ;  /* 0x0000000c0a0c722b */ /* 0x004fe40000000012 */
[----:B------:R-:W2:Y:S04]  /*0510*/  LDG.E.64 R10, desc[UR10][R8.64+0x38] ;  /* 0x0000380a080a7981 */ /* 0x000ea8000c1e1b00 */
[----:B------:R-:W2:Y:S01]  /*0520*/  LDG.E.64 R18, desc[UR10][R6.64+0x38] ;  /* 0x0000380a06127981 */ /* 0x000ea2000c1e1b00 */
[----:B------:R-:W-:Y:S01]  /*0530*/  ISETP.NE.AND P1, PT, R25, RZ, PT ;  /* 0x000000ff1900720c */ /* 0x000fe20003f25270 */
[----:B---3--:R-:W-:Y:S01]  /*0540*/  DFMA R12, R14, R16, R12 ;  /* 0x000000100e0c722b */ /* 0x008fe2000000000c */
[----:B------:R-:W-:-:S07]  /*0550*/  IADD3 R24, PT, PT, R24, 0x10, RZ ;  /* 0x0000001018187810 */ /* 0x000fce0007ffe0ff */
[----:B----4-:R-:W-:Y:S01]  /*0560*/  DFMA R20, R20, R22, R12 ;  /* 0x000000161414722b */ /* 0x010fe2000000000c */
[----:B------:R-:W-:-:S05]  /*0570*/  IADD3 R12, P2, PT, R8, 0x80, RZ ;  /* 0x00000080080c7810 */ /* 0x000fca0007f5e0ff */
[----:B------:R-:W-:Y:S02]  /*0580*/  IMAD.X R13, RZ, RZ, R9, P2 ;  /* 0x000000ffff0d7224 */ /* 0x000fe400010e0609 */
[----:B--2---:R-:W-:Y:S01]  /*0590*/  DFMA R20, R10, R18, R20 ;  /* 0x000000120a14722b */ /* 0x004fe20000000014 */
[----:B------:R-:W-:Y:S10]  /*05a0*/  @P1 BRA `(.L_x_2) ;  /* 0xfffffffc00141947 */ /* 0x000ff4000383ffff */
.L_x_1:
[----:B------:R-:W-:Y:S01]  /*05b0*/  UMOV UR4, UR8 ;  /* 0x0000000800047c82 */ /* 0x000fe20008000000 */
[----:B------:R-:W-:Y:S05]  /*05c0*/  @!P0 BRA `(.L_x_0) ;  /* 0x00000004003c8947 */ /* 0x000fea0003800000 */
[----:B------:R-:W-:Y:S02]  /*05d0*/  ISETP.GE.U32.AND P0, PT, R3, 0x8, PT ;  /* 0x000000080300780c */ /* 0x000fe40003f06070 */
[----:B------:R-:W-:-:S04]  /*05e0*/  LOP3.LUT R22, R2, 0x7, RZ, 0xc0, !PT ;  /* 0x0000000702167812 */ /* 0x000fc800078ec0ff */
[----:B------:R-:W-:-:S07]  /*05f0*/  ISETP.NE.AND P1, PT, R22, RZ, PT ;  /* 0x000000ff1600720c */ /* 0x000fce0003f25270 */
[----:B------:R-:W-:Y:S06]  /*0600*/  @!P0 BRA `(.L_x_3) ;  /* 0x0000000000788947 */ /* 0x000fec0003800000 */
[----:B------:R-:W0:Y:S01]  /*0610*/  LDC.64 R8, c[0x0][0x390] ;  /* 0x0000e400ff087b82 */ /* 0x000e220000000a00 */
[----:B------:R-:W-:-:S07]  /*0620*/  IMAD.IADD R3, R5, 0x1, R4 ;  /* 0x0000000105037824 */ /* 0x000fce00078e0204 */
[----:B------:R-:W1:Y:S01]  /*0630*/  LDC.64 R6, c[0x0][0x380] ;  /* 0x0000e000ff067b82 */ /* 0x000e620000000a00 */
[----:B0-----:R-:W-:-:S05]  /*0640*/  IMAD.WIDE R8, R3, 0x8, R8 ;  /* 0x0000000803087825 */ /* 0x001fca00078e0208 */
[----:B------:R-:W2:Y:S01]  /*0650*/  LDG.E.64 R24, desc[UR10][R8.64] ;  /* 0x0000000a08187981 */ /* 0x000ea2000c1e1b00 */
[----:B-1----:R-:W-:-:S03]  /*0660*/  IMAD.WIDE.U32 R6, R4, 0x8, R6 ;  /* 0x0000000804067825 */ /* 0x002fc600078e0006 */
[----:B------:R-:W3:Y:S04]  /*0670*/  LDG.E.64 R10, desc[UR10][R8.64+0x8] ;  /* 0x0000080a080a7981 */ /* 0x000ee8000c1e1b00 */
[----:B------:R-:W2:Y:S04]  /*0680*/  LDG.E.64 R18, desc[UR10][R6.64] ;  /* 0x0000000a06127981 */ /* 0x000ea8000c1e1b00 */
[----:B------:R-:W3:Y:S04]  /*0690*/  LDG.E.64 R12, desc[UR10][R6.64+0x8] ;  /* 0x0000080a060c7981 */ /* 0x000ee8000c1e1b00 */
[----:B------:R-:W4:Y:S04]  /*06a0*/  LDG.E.64 R14, desc[UR10][R8.64+0x10] ;  /* 0x0000100a080e7981 */ /* 0x000f28000c1e1b00 */
[----:B------:R-:W4:Y:S04]  /*06b0*/  LDG.E.64 R16, desc[UR10][R6.64+0x10] ;  /* 0x0000100a06107981 */ /* 0x000f28000c1e1b00 */
[----:B------:R-:W5:Y:S04]  /*06c0*/  LDG.E.64 R26, desc[UR10][R8.64+0x38] ;  /* 0x0000380a081a7981 */ /* 0x000f68000c1e1b00 */
[----:B------:R-:W5:Y:S01]  /*06d0*/  LDG.E.64 R28, desc[UR10][R6.64+0x38] ;  /* 0x0000380a061c7981 */ /* 0x000f62000c1e1b00 */
        /* <DEDUP_REMOVED lines=12> */
[----:B---3--:R-:W-:-:S08]  /*07a0*/  DFMA R10, R12, R10, R18 ;  /* 0x0000000a0c0a722b */ /* 0x008fd00000000012 */
[----:B----4-:R-:W-:Y:S01]  /*07b0*/  DFMA R10, R16, R14, R10 ;  /* 0x0000000e100a722b */ /* 0x010fe2000000000a */
[----:B------:R-:W-:-:S07]  /*07c0*/  VIADD R4, R4, 0x8 ;  /* 0x0000000804047836 */ /* 0x000fce0000000000 */
[----:B--2---:R-:W-:-:S08]  /*07d0*/  DFMA R20, R20, R24, R10 ;  /* 0x000000181414722b */ /* 0x004fd0000000000a */
[----:B-----5:R-:W-:-:S11]  /*07e0*/  DFMA R20, R28, R26, R20 ;  /* 0x0000001a1c14722b */ /* 0x020fd60000000014 */
.L_x_3:
[----:B------:R-:W-:Y:S01]  /*07f0*/  UMOV UR4, UR8 ;  /* 0x0000000800047c82 */ /* 0x000fe20008000000 */
[----:B------:R-:W-:Y:S05]  /*0800*/  @!P1 BRA `(.L_x_0) ;  /* 0x0000000000ac9947 */ /* 0x000fea0003800000 */
[----:B------:R-:W-:-:S13]  /*0810*/  ISETP.GE.U32.AND P0, PT, R22, 0x4, PT ;  /* 0x000000041600780c */ /* 0x000fda0003f06070 */
[----:B------:R-:W0:Y:S01]  /*0820*/  @P0 LDC.64 R8, c[0x0][0x390] ;  /* 0x0000e400ff080b82 */ /* 0x000e220000000a00 */
[----:B------:R-:W-:-:S07]  /*0830*/  @P0 IMAD.IADD R27, R5, 0x1, R4 ;  /* 0x00000001051b0824 */ /* 0x000fce00078e0204 */
[----:B------:R-:W1:Y:S01]  /*0840*/  @P0 LDC.64 R6, c[0x0][0x380] ;  /* 0x0000e000ff060b82 */ /* 0x000e620000000a00 */
[----:B0-----:R-:W-:-:S05]  /*0850*/  @P0 IMAD.WIDE R26, R27, 0x8, R8 ;  /* 0x000000081b1a0825 */ /* 0x001fca00078e0208 */
[----:B------:R-:W2:Y:S01]  /*0860*/  @P0 LDG.E.64 R10, desc[UR10][R26.64+0x8] ;  /* 0x0000080a1a0a0981 */ /* 0x000ea2000c1e1b00 */
[----:B-1----:R-:W-:-:S03]  /*0870*/  @P0 IMAD.WIDE.U32 R24, R4, 0x8, R6 ;  /* 0x0000000804180825 */ /* 0x002fc600078e0006 */
[----:B------:R-:W3:Y:S04]  /*0880*/  @P0 LDG.E.64 R14, desc[UR10][R26.64+0x10] ;  /* 0x0000100a1a0e0981 */ /* 0x000ee8000c1e1b00 */
[----:B------:R-:W4:Y:S04]  /*0890*/  @P0 LDG.E.64 R6, desc[UR10][R26.64] ;  /* 0x0000000a1a060981 */ /* 0x000f28000c1e1b00 */
[----:B------:R-:W4:Y:S04]  /*08a0*/  @P0 LDG.E.64 R8, desc[UR10][R24.64] ;  /* 0x0000000a18080981 */ /* 0x000f28000c1e1b00 */
[----:B------:R-:W2:Y:S04]  /*08b0*/  @P0 LDG.E.64 R12, desc[UR10][R24.64+0x8] ;  /* 0x0000080a180c0981 */ /* 0x000ea8000c1e1b00 */
[----:B------:R-:W3:Y:S04]  /*08c0*/  @P0 LDG.E.64 R16, desc[UR10][R24.64+0x10] ;  /* 0x0000100a18100981 */ /* 0x000ee8000c1e1b00 */
[----:B------:R-:W5:Y:S04]  /*08d0*/  @P0 LDG.E.64 R18, desc[UR10][R26.64+0x18] ;  /* 0x0000180a1a120981 */ /* 0x000f68000c1e1b00 */
[----:B------:R-:W5:Y:S01]  /*08e0*/  @P0 LDG.E.64 R22, desc[UR10][R24.64+0x18] ;  /* 0x0000180a18160981 */ /* 0x000f62000c1e1b00 */
[----:B------:R-:W-:Y:S01]  /*08f0*/  UMOV UR4, UR8 ;  /* 0x0000000800047c82 */ /* 0x000fe20008000000 */
[----:B------:R-:W-:Y:S01]  /*0900*/  @P0 IADD3 R4, PT, PT, R4, 0x4, RZ ;  /* 0x0000000404040810 */ /* 0x000fe20007ffe0ff */
[----:B----4-:R-:W-:Y:S01]  /*0910*/  @P0 DFMA R6, R8, R6, R20 ;  /* 0x000000060806022b */ /* 0x010fe20000000014 */
[----:B------:R-:W-:-:S07]  /*0920*/  LOP3.LUT R8, R2, 0x3, RZ, 0xc0, !PT ;  /* 0x0000000302087812 */ /* 0x000fce00078ec0ff */
[----:B--2---:R-:W-:Y:S01]  /*0930*/  @P0 DFMA R6, R12, R10, R6 ;  /* 0x0000000a0c06022b */ /* 0x004fe20000000006 */
[----:B------:R-:W-:-:S07]  /*0940*/  ISETP.NE.AND P1, PT, R8, RZ, PT ;  /* 0x000000ff0800720c */ /* 0x000fce0003f25270 */
[----:B---3--:R-:W-:-:S08]  /*0950*/  @P0 DFMA R6, R16, R14, R6 ;  /* 0x0000000e1006022b */ /* 0x008fd00000000006 */
[----:B-----5:R-:W-:Y:S01]  /*0960*/  @P0 DFMA R20, R22, R18, R6 ;  /* 0x000000121614022b */ /* 0x020fe20000000006 */
[----:B------:R-:W-:Y:S10]  /*0970*/  @!P1 BRA `(.L_x_0) ;  /* 0x0000000000509947 */ /* 0x000ff40003800000 */
[----:B------:R-:W0:Y:S01]  /*0980*/  LDC.64 R6, c[0x0][0x380] ;  /* 0x0000e000ff067b82 */ /* 0x000e220000000a00 */
[----:B------:R-:W-:Y:S01]  /*0990*/  IMAD.IADD R9, R5, 0x1, R4 ;  /* 0x0000000105097824 */ /* 0x000fe200078e0204 */
[----:B------:R-:W-:-:S06]  /*09a0*/  IADD3 R8, PT, PT, -R8, RZ, RZ ;  /* 0x000000ff08087210 */ /* 0x000fcc0007ffe1ff */
[----:B------:R-:W1:Y:S01]  /*09b0*/  LDC.64 R2, c[0x0][0x390] ;  /* 0x0000e400ff027b82 */ /* 0x000e620000000a00 */
[----:B0-----:R-:W-:-:S04]  /*09c0*/  IMAD.WIDE.U32 R6, R4, 0x8, R6 ;  /* 0x0000000804067825 */ /* 0x001fc800078e0006 */
[----:B------:R-:W-:Y:S02]  /*09d0*/  IMAD.MOV.U32 R10, RZ, RZ, R6 ;  /* 0x000000ffff0a7224 */ /* 0x000fe400078e0006 */
[----:B------:R-:W-:-:S07]  /*09e0*/  IMAD.MOV.U32 R11, RZ, RZ, R7 ;  /* 0x000000ffff0b7224 */ /* 0x000fce00078e0007 */
.L_x_4:
[----:B-1----:R-:W-:-:S04]  /*09f0*/  IMAD.WIDE R4, R9, 0x8, R2 ;  /* 0x0000000809047825 */ /* 0x002fc800078e0202 */
[----:B------:R-:W-:Y:S02]  /*0a00*/  IMAD.MOV.U32 R6, RZ, RZ, R10 ;  /* 0x000000ffff067224 */ /* 0x000fe400078e000a */
[----:B------:R-:W-:Y:S01]  /*0a10*/  IMAD.MOV.U32 R7, RZ, RZ, R11 ;  /* 0x000000ffff077224 */ /* 0x000fe200078e000b */
[----:B------:R-:W2:Y:S05]  /*0a20*/  LDG.E.64 R4, desc[UR10][R4.64] ;  /* 0x0000000a04047981 */ /* 0x000eaa000c1e1b00 */
[----:B------:R-:W2:Y:S01]  /*0a30*/  LDG.E.64 R6, desc[UR10][R6.64] ;  /* 0x0000000a06067981 */ /* 0x000ea2000c1e1b00 */
[----:B------:R-:W-:Y:S01]  /*0a40*/  VIADD R8, R8, 0x1 ;  /* 0x0000000108087836 */ /* 0x000fe20000000000 */
[----:B------:R-:W-:-:S02]  /*0a50*/  IADD3 R10, P1, PT, R10, 0x8, RZ ;  /* 0x000000080a0a7810 */ /* 0x000fc40007f3e0ff */
[----:B------:R-:W-:Y:S02]  /*0a60*/  IADD3 R9, PT, PT, R9, 0x1, RZ ;  /* 0x0000000109097810 */ /* 0x000fe40007ffe0ff */
[----:B------:R-:W-:Y:S01]  /*0a70*/  ISETP.NE.AND P0, PT, R8, RZ, PT ;  /* 0x000000ff0800720c */ /* 0x000fe20003f05270 */
[----:B------:R-:W-:Y:S01]  /*0a80*/  IMAD.X R11, RZ, RZ, R11, P1 ;  /* 0x000000ffff0b7224 */ /* 0x000fe200008e060b */
[----:B--2---:R-:W-:-:S11]  /*0a90*/  DFMA R20, R6, R4, R20 ;  /* 0x000000040614722b */ /* 0x004fd60000000014 */
[----:B------:R-:W-:Y:S05]  /*0aa0*/  @P0 BRA `(.L_x_4) ;  /* 0xfffffffc00d00947 */ /* 0x000fea000383ffff */
[----:B------:R-:W-:-:S05]  /*0ab0*/  UMOV UR4, UR8 ;  /* 0x0000000800047c82 */ /* 0x000fca0008000000 */
.L_x_0:
[----:B------:R-:W0:Y:S08]  /*0ac0*/  LDC R3, c[0x0][0x39c] ;  /* 0x0000e700ff037b82 */ /* 0x000e300000000800 */
[----:B------:R-:W1:Y:S01]  /*0ad0*/  LDC.64 R6, c[0x0][0x390] ;  /* 0x0000e400ff067b82 */ /* 0x000e620000000a00 */
[----:B0-----:R-:W-:-:S04]  /*0ae0*/  IMAD R3, R0, R3, UR4 ;  /* 0x0000000400037e24 */ /* 0x001fc8000f8e0203 */
[----:B-1----:R-:W-:-:S06]  /*0af0*/  IMAD.WIDE R6, R3, 0x8, R6 ;  /* 0x0000000803067825 */ /* 0x002fcc00078e0206 */
[----:B------:R-:W2:Y:S01]  /*0b00*/  LDG.E.64 R6, desc[UR10][R6.64] ;  /* 0x0000000a06067981 */ /* 0x000ea2000c1e1b00 */
[----:B------:R-:W-:Y:S01]  /*0b10*/  IMAD.MOV.U32 R2, RZ, RZ, 0x652b82fe ;  /* 0x652b82feff027424 */ /* 0x000fe200078e00ff */
[----:B------:R-:W-:Y:S01]  /*0b20*/  MOV R3, 0x3ff71547 ;  /* 0x3ff7154700037802 */ /* 0x000fe20000000f00 */
[----:B------:R-:W-:Y:S01]  /*0b30*/  UMOV UR4, 0xfefa39ef ;  /* 0xfefa39ef00047882 */ /* 0x000fe20000000000 */
[----:B------:R-:W-:Y:S01]  /*0b40*/  UMOV UR5, 0x3fe62e42 ;  /* 0x3fe62e4200057882 */ /* 0x000fe20000000000 */
[----:B--2---:R-:W-:-:S08]  /*0b50*/  DADD R20, R6, R20 ;  /* 0x0000000006147229 */ /* 0x004fd00000000014 */
[----:B------:R-:W-:-:S08]  /*0b60*/  DFMA R2, R20, -R2, 6.75539944105574400000e+15 ;  /* 0x433800001402742b */ /* 0x000fd00000000802 */
[----:B------:R-:W-:-:S08]  /*0b70*/  DADD R4, R2, -6.75539944105574400000e+15 ;  /* 0xc338000002047429 */ /* 0x000fd00000000000 */
[----:B------:R-:W-:Y:S01]  /*0b80*/  DFMA R8, R4, -UR4, -R20 ;  /* 0x8000000404087c2b */ /* 0x000fe20008000814 */
[----:B------:R-:W-:Y:S01]  /*0b90*/  UMOV UR4, 0x3b39803f ;  /* 0x3b39803f00047882 */ /* 0x000fe20000000000 */
[----:B------:R-:W-:-:S06]  /*0ba0*/  UMOV UR5, 0x3c7abc9e ;  /* 0x3c7abc9e00057882 */ /* 0x000fcc0000000000 */
[----:B------:R-:W-:Y:S01]  /*0bb0*/  DFMA R4, R4, -UR4, R8 ;  /* 0x8000000404047c2b */ /* 0x000fe20008000008 */
[----:B------:R-:W-:Y:S01]  /*0bc0*/  UMOV UR4, 0x69ce2bdf ;  /* 0x69ce2bdf00047882 */ /* 0x000fe20000000000 */
[----:B------:R-:W-:Y:S01]  /*0bd0*/  IMAD.MOV.U32 R8, RZ, RZ, -0x35dec16 ;  /* 0xfca213eaff087424 */ /* 0x000fe200078e00ff */
[----:B------:R-:W-:Y:S01]  /*0be0*/  UMOV UR5, 0x3e5ade15 ;  /* 0x3e5ade1500057882 */ /* 0x000fe20000000000 */
[----:B------:R-:W-:-:S06]  /*0bf0*/  IMAD.MOV.U32 R9, RZ, RZ, 0x3e928af3 ;  /* 0x3e928af3ff097424 */ /* 0x000fcc00078e00ff */
[----:B------:R-:W-:Y:S01]  /*0c00*/  DFMA R6, R4, UR4, R8 ;  /* 0x0000000404067c2b */ /* 0x000fe20008000008 */
[----:B------:R-:W-:Y:S01]  /*0c10*/  UMOV UR4, 0x62401315 ;  /* 0x6240131500047882 */ /* 0x000fe20000000000 */
[----:B------:R-:W-:Y:S01]  /*0c20*/  UMOV UR5, 0x3ec71dee ;  /* 0x3ec71dee00057882 */ /* 0x000fe20000000000 */
[----:B------:R-:W-:-:S05]  /*0c30*/  DADD R8, -RZ, -R20 ;  /* 0x00000000ff087229 */ /* 0x000fca0000000914 */
[----:B------:R-:W-:Y:S01]  /*0c40*/  DFMA R6, R4, R6, UR4 ;  /* 0x0000000404067e2b */ /* 0x000fe20008000006 */
[----:B------:R-:W-:Y:S01]  /*0c50*/  UMOV UR4, 0x7c89eb71 ;  /* 0x7c89eb7100047882 */ /* 0x000fe20000000000 */
[----:B------:R-:W-:-:S03]  /*0c60*/  UMOV UR5, 0x3efa0199 ;  /* 0x3efa019900057882 */ /* 0x000fc60000000000 */
[----:B------:R-:W-:-:S03]  /*0c70*/  FSETP.GEU.AND P0, PT, |R9|, 4.1917929649353027344, PT ;  /* 0x4086232b0900780b */ /* 0x000fc60003f0e200 */
[----:B------:R-:W-:Y:S01]  /*0c80*/  DFMA R6, R4, R6, UR4 ;  /* 0x0000000404067e2b */ /* 0x000fe20008000006 */
[----:B------:R-:W-:Y:S01]  /*0c90*/  UMOV UR4, 0x14761f65 ;  /* 0x14761f6500047882 */ /* 0x000fe20000000000 */
[----:B------:R-:W-:-:S06]  /*0ca0*/  UMOV UR5, 0x3f2a01a0 ;  /* 0x3f2a01a000057882 */ /* 0x000fcc0000000000 */
        /* <DEDUP_REMOVED lines=15> */
[----:B------:R-:W-:-:S08]  /*0da0*/  DFMA R6, R4, R6, UR4 ;  /* 0x0000000404067e2b */ /* 0x000fd00008000006 */
[----:B------:R-:W-:-:S08]  /*0db0*/  DFMA R6, R4, R6, 1 ;  /* 0x3ff000000406742b */ /* 0x000fd00000000006 */
[----:B------:R-:W-:-:S10]  /*0dc0*/  DFMA R6, R4, R6, 1 ;  /* 0x3ff000000406742b */ /* 0x000fd40000000006 */
[----:B------:R-:W-:Y:S01]  /*0dd0*/  LEA R5, R2, R7, 0x14 ;  /* 0x0000000702057211 */ /* 0x000fe200078ea0ff */
[----:B------:R-:W-:Y:S01]  /*0de0*/  IMAD.MOV.U32 R4, RZ, RZ, R6 ;  /* 0x000000ffff047224 */ /* 0x000fe200078e0006 */
[----:B------:R-:W-:Y:S06]  /*0df0*/  @!P0 BRA `(.L_x_5) ;  /* 0x0000000000388947 */ /* 0x000fec0003800000 */
[----:B------:R-:W-:Y:S01]  /*0e00*/  FSETP.GEU.AND P1, PT, |R9|, 4.2275390625, PT ;  /* 0x408748000900780b */ /* 0x000fe20003f2e200 */
[C---:B------:R-:W-:Y:S02]  /*0e10*/  DADD R4, -R20.reuse, +INF ;  /* 0x7ff0000014047429 */ /* 0x040fe40000000100 */
[----:B------:R-:W-:-:S08]  /*0e20*/  DSETP.GT.AND P0, PT, R20, RZ, PT ;  /* 0x000000ff1400722a */ /* 0x000fd00003f04000 */
[----:B------:R-:W-:Y:S02]  /*0e30*/  FSEL R4, R4, RZ, !P0 ;  /* 0x000000ff04047208 */ /* 0x000fe40004000000 */
[----:B------:R-:W-:Y:S01]  /*0e40*/  FSEL R5, R5, RZ, !P0 ;  /* 0x000000ff05057208 */ /* 0x000fe20004000000 */
[----:B------:R-:W-:Y:S06]  /*0e50*/  @P1 BRA `(.L_x_5) ;  /* 0x0000000000201947 */ /* 0x000fec0003800000 */
[----:B------:R-:W-:Y:S01]  /*0e60*/  LEA.HI R3, R2, R2, RZ, 0x1 ;  /* 0x0000000202037211 */ /* 0x000fe200078f08ff */
[----:B------:R-:W-:-:S03]  /*0e70*/  IMAD.MOV.U32 R4, RZ, RZ, R6 ;  /* 0x000000ffff047224 */ /* 0x000fc600078e0006 */
[----:B------:R-:W-:-:S04]  /*0e80*/  SHF.R.S32.HI R3, RZ, 0x1, R3 ;  /* 0x00000001ff037819 */ /* 0x000fc80000011403 */
[----:B------:R-:W-:Y:S01]  /*0e90*/  LEA R5, R3, R7, 0x14 ;  /* 0x0000000703057211 */ /* 0x000fe200078ea0ff */
[----:B------:R-:W-:-:S05]  /*0ea0*/  IMAD.IADD R2, R2, 0x1, -R3 ;  /* 0x0000000102027824 */ /* 0x000fca00078e0a03 */
[----:B------:R-:W-:Y:S01]  /*0eb0*/  LEA R3, R2, 0x3ff00000, 0x14 ;  /* 0x3ff0000002037811 */ /* 0x000fe200078ea0ff */
[----:B------:R-:W-:-:S06]  /*0ec0*/  IMAD.MOV.U32 R2, RZ, RZ, RZ ;  /* 0x000000ffff027224 */ /* 0x000fcc00078e00ff */
[----:B------:R-:W-:-:S11]  /*0ed0*/  DMUL R4, R4, R2 ;  /* 0x0000000204047228 */ /* 0x000fd60000000000 */
.L_x_5:
[----:B------:R-:W-:-:S06]  /*0ee0*/  DADD R8, R4, 1 ;  /* 0x3ff0000004087429 */ /* 0x000fcc0000000000 */
[----:B------:R-:W0:Y:S04]  /*0ef0*/  MUFU.RCP64H R3, R9 ;  /* 0x0000000900037308 */ /* 0x000e280000001800 */
[----:B------:R-:W-:-:S04]  /*0f00*/  IADD3 R2, PT, PT, R9, 0x300402, RZ ;  /* 0x0030040209027810 */ /* 0x000fc80007ffe0ff */
[----:B------:R-:W-:Y:S02]  /*0f10*/  FSETP.GEU.AND P0, PT, |R2|, 5.8789094863358348022e-39, PT ;  /* 0x004004020200780b */ /* 0x000fe40003f0e200 */
[----:B0-----:R-:W-:-:S08]  /*0f20*/  DFMA R4, -R8, R2, 1 ;  /* 0x3ff000000804742b */ /* 0x001fd00000000102 */
[----:B------:R-:W-:-:S08]  /*0f30*/  DFMA R4, R4, R4, R4 ;  /* 0x000000040404722b */ /* 0x000fd00000000004 */
[----:B------:R-:W-:-:S08]  /*0f40*/  DFMA R4, R2, R4, R2 ;  /* 0x000000040204722b */ /* 0x000fd00000000002 */
[----:B------:R-:W-:-:S08]  /*0f50*/  DFMA R6, -R8, R4, 1 ;  /* 0x3ff000000806742b */ /* 0x000fd00000000104 */
[----:B------:R-:W-:Y:S01]  /*0f60*/  DFMA R4, R4, R6, R4 ;  /* 0x000000060404722b */ /* 0x000fe20000000004 */
[----:B------:R-:W-:Y:S10]  /*0f70*/  @P0 BRA `(.L_x_6) ;  /* 0x0000000000100947 */ /* 0x000ff40003800000 */
[----:B------:R-:W-:-:S05]  /*0f80*/  LOP3.LUT R2, R9, 0x7fffffff, RZ, 0xc0, !PT ;  /* 0x7fffffff09027812 */ /* 0x000fca00078ec0ff */
[----:B------:R-:W-:Y:S01]  /*0f90*/  VIADD R3, R2, 0xfff00000 ;  /* 0xfff0000002037836 */ /* 0x000fe20000000000 */
[----:B------:R-:W-:-:S07]  /*0fa0*/  MOV R2, 0xfc0 ;  /* 0x00000fc000027802 */ /* 0x000fce0000000f00 */
[----:B------:R-:W-:Y:S05]  /*0fb0*/  CALL.REL.NOINC `($__internal_0_$__cuda_sm20_dblrcp_rn_slowpath_v3) ;  /* 0x0000000000107944 */ /* 0x000fea0003c00000 */
.L_x_6:
[----:B------:R-:W0:Y:S02]  /*0fc0*/  LDC.64 R2, c[0x0][0x3a0] ;  /* 0x0000e800ff027b82 */ /* 0x000e240000000a00 */
[----:B0-----:R-:W-:-:S05]  /*0fd0*/  IMAD.WIDE.U32 R2, R0, 0x8, R2 ;  /* 0x0000000800027825 */ /* 0x001fca00078e0002 */
[----:B------:R-:W-:Y:S01]  /*0fe0*/  STG.E.64 desc[UR10][R2.64], R4 ;  /* 0x0000000402007986 */ /* 0x000fe2000c101b0a */
[----:B------:R-:W-:Y:S05]  /*0ff0*/  EXIT ;  /* 0x000000000000794d */ /* 0x000fea0003800000 */
        .weak           $__internal_0_$__cuda_sm20_dblrcp_rn_slowpath_v3
        .type           $__internal_0_$__cuda_sm20_dblrcp_rn_slowpath_v3,@function
        .size           $__internal_0_$__cuda_sm20_dblrcp_rn_slowpath_v3,(.L_x_28 - $__internal_0_$__cuda_sm20_dblrcp_rn_slowpath_v3)
$__internal_0_$__cuda_sm20_dblrcp_rn_slowpath_v3:
[----:B------:R-:W-:Y:S01]  /*1000*/  IMAD.MOV.U32 R4, RZ, RZ, R8 ;  /* 0x000000ffff047224 */ /* 0x000fe200078e0008 */
[----:B------:R-:W-:-:S06]  /*1010*/  MOV R5, R9 ;  /* 0x0000000900057202 */ /* 0x000fcc0000000f00 */
[----:B------:R-:W-:-:S14]  /*1020*/  DSETP.GTU.AND P0, PT, |R4|, +INF , PT ;  /* 0x7ff000000400742a */ /* 0x000fdc0003f0c200 */
[----:B------:R-:W-:Y:S05]  /*1030*/  @P0 BRA `(.L_x_7) ;  /* 0x0000000000800947 */ /* 0x000fea0003800000 */
[----:B------:R-:W-:-:S05]  /*1040*/  LOP3.LUT R8, R9, 0x7fffffff, RZ, 0xc0, !PT ;  /* 0x7fffffff09087812 */ /* 0x000fca00078ec0ff */
[----:B------:R-:W-:-:S05]  /*1050*/  VIADD R6, R8, 0xffffffff ;  /* 0xffffffff08067836 */ /* 0x000fca0000000000 */
[----:B------:R-:W-:-:S13]  /*1060*/  ISETP.GE.U32.AND P0, PT, R6, 0x7fefffff, PT ;  /* 0x7fefffff0600780c */ /* 0x000fda0003f06070 */
[----:B------:R-:W-:Y:S01]  /*1070*/  @P0 LOP3.LUT R7, R5, 0x7ff00000, RZ, 0x3c, !PT ;  /* 0x7ff0000005070812 */ /* 0x000fe200078e3cff */
[----:B------:R-:W-:Y:S01]  /*1080*/  @P0 IMAD.MOV.U32 R6, RZ, RZ, RZ ;  /* 0x000000ffff060224 */ /* 0x000fe200078e00ff */
[----:B------:R-:W-:Y:S06]  /*1090*/  @P0 BRA `(.L_x_8) ;  /* 0x0000000000700947 */ /* 0x000fec0003800000 */
[----:B------:R-:W-:-:S13]  /*10a0*/  ISETP.GE.U32.AND P0, PT, R8, 0x1000001, PT ;  /* 0x010000010800780c */ /* 0x000fda0003f06070 */
[----:B------:R-:W-:Y:S05]  /*10b0*/  @!P0 BRA `(.L_x_9) ;  /* 0x0000000000388947 */ /* 0x000fea0003800000 */
[----:B------:R-:W-:Y:S01]  /*10c0*/  IADD3 R7, PT, PT, R5, -0x3fe00000, RZ ;  /* 0xc020000005077810 */ /* 0x000fe20007ffe0ff */
[----:B------:R-:W-:Y:S02]  /*10d0*/  IMAD.MOV.U32 R6, RZ, RZ, R4 ;  /* 0x000000ffff067224 */ /* 0x000fe400078e0004 */
[----:B------:R-:W-:Y:S01]  /*10e0*/  IMAD.MOV.U32 R8, RZ, RZ, R3 ;  /* 0x000000ffff087224 */ /* 0x000fe200078e0003 */
[----:B------:R-:W0:Y:S05]  /*10f0*/  MUFU.RCP64H R9, R7 ;  /* 0x0000000700097308 */ /* 0x000e2a0000001800 */
[----:B0-----:R-:W-:-:S08]  /*1100*/  DFMA R10, -R6, R8, 1 ;  /* 0x3ff00000060a742b */ /* 0x001fd00000000108 */
[----:B------:R-:W-:-:S08]  /*1110*/  DFMA R10, R10, R10, R10 ;  /* 0x0000000a0a0a722b */ /* 0x000fd0000000000a */
[----:B------:R-:W-:-:S08]  /*1120*/  DFMA R10, R8, R10, R8 ;  /* 0x0000000a080a722b */ /* 0x000fd00000000008 */
[----:B------:R-:W-:-:S08]  /*1130*/  DFMA R8, -R6, R10, 1 ;  /* 0x3ff000000608742b */ /* 0x000fd0000000010a */
[----:B------:R-:W-:-:S08]  /*1140*/  DFMA R8, R10, R8, R10 ;  /* 0x000000080a08722b */ /* 0x000fd0000000000a */
[----:B------:R-:W-:-:S08]  /*1150*/  DMUL R8, R8, 2.2250738585072013831e-308 ;  /* 0x0010000008087828 */ /* 0x000fd00000000000 */
[----:B------:R-:W-:-:S08]  /*1160*/  DFMA R4, -R4, R8, 1 ;  /* 0x3ff000000404742b */ /* 0x000fd00000000108 */
[----:B------:R-:W-:-:S08]  /*1170*/  DFMA R4, R4, R4, R4 ;  /* 0x000000040404722b */ /* 0x000fd00000000004 */
[----:B------:R-:W-:Y:S01]  /*1180*/  DFMA R6, R8, R4, R8 ;  /* 0x000000040806722b */ /* 0x000fe20000000008 */
[----:B------:R-:W-:Y:S10]  /*1190*/  BRA `(.L_x_8) ;  /* 0x0000000000307947 */ /* 0x000ff40003800000 */
.L_x_9:
[----:B------:R-:W-:Y:S01]  /*11a0*/  DMUL R4, R4, 8.11296384146066816958e+31 ;  /* 0x4690000004047828 */ /* 0x000fe20000000000 */
[----:B------:R-:W-:-:S05]  /*11b0*/  MOV R6, R3 ;  /* 0x0000000300067202 */ /* 0x000fca0000000f00 */
[----:B------:R-:W0:Y:S02]  /*11c0*/  MUFU.RCP64H R7, R5 ;  /* 0x0000000500077308 */ /* 0x000e240000001800 */
[----:B0-----:R-:W-:-:S08]  /*11d0*/  DFMA R8, -R4, R6, 1 ;  /* 0x3ff000000408742b */ /* 0x001fd00000000106 */
[----:B------:R-:W-:-:S08]  /*11e0*/  DFMA R8, R8, R8, R8 ;  /* 0x000000080808722b */ /* 0x000fd00000000008 */
[----:B------:R-:W-:-:S08]  /*11f0*/  DFMA R8, R6, R8, R6 ;  /* 0x000000080608722b */ /* 0x000fd00000000006 */
[----:B------:R-:W-:-:S08]  /*1200*/  DFMA R6, -R4, R8, 1 ;  /* 0x3ff000000406742b */ /* 0x000fd00000000108 */
[----:B------:R-:W-:-:S08]  /*1210*/  DFMA R6, R8, R6, R8 ;  /* 0x000000060806722b */ /* 0x000fd00000000008 */
[----:B------:R-:W-:Y:S01]  /*1220*/  DMUL R6, R6, 8.11296384146066816958e+31 ;  /* 0x4690000006067828 */ /* 0x000fe20000000000 */
[----:B------:R-:W-:Y:S10]  /*1230*/  BRA `(.L_x_8) ;  /* 0x0000000000087947 */ /* 0x000ff40003800000 */
.L_x_7:
[----:B------:R-:W-:Y:S01]  /*1240*/  LOP3.LUT R7, R5, 0x80000, RZ, 0xfc, !PT ;  /* 0x0008000005077812 */ /* 0x000fe200078efcff */
[----:B------:R-:W-:-:S07]  /*1250*/  IMAD.MOV.U32 R6, RZ, RZ, R4 ;  /* 0x000000ffff067224 */ /* 0x000fce00078e0004 */
.L_x_8:
[----:B------:R-:W-:Y:S01]  /*1260*/  IMAD.MOV.U32 R3, RZ, RZ, 0x0 ;  /* 0x00000000ff037424 */ /* 0x000fe200078e00ff */
[----:B------:R-:W-:Y:S01]  /*1270*/  MOV R5, R7 ;  /* 0x0000000700057202 */ /* 0x000fe20000000f00 */
[----:B------:R-:W-:Y:S02]  /*1280*/  IMAD.MOV.U32 R4, RZ, RZ, R6 ;  /* 0x000000ffff047224 */ /* 0x000fe400078e0006 */
[----:B------:R-:W-:Y:S05]  /*1290*/  RET.REL.NODEC R2 `(CudafyComputeOutput) ;  /* 0xffffffec02587950 */ /* 0x000fea0003c3ffff */
.L_x_10:
[----:B------:R-:W-:-:S00]  /*12a0*/  BRA `(.L_x_10) ;  /* 0xfffffffc00fc7947 */ /* 0x000fc0000383ffff */
[----:B------:R-:W-:-:S00]  /*12b0*/  NOP ;  /* 0x0000000000007918 */ /* 0x000fc00000000000 */
        /* <DEDUP_REMOVED lines=12> */
.L_x_28:


//--------------------- .text.CudafyTrainHiddenLayer --------------------------
	.section	.text.CudafyTrainHiddenLayer,"ax",@progbits
	.align	128
        .global         CudafyTrainHiddenLayer
        .type           CudafyTrainHiddenLayer,@function
        .size           CudafyTrainHiddenLayer,(.L_x_30 - CudafyTrainHiddenLayer)
        .other          CudafyTrainHiddenLayer,@"STO_CUDA_ENTRY STV_DEFAULT"
CudafyTrainHiddenLayer:
.text.CudafyTrainHiddenLayer:
[----:B------:R-:W-:Y:S01]  /*0000*/  LDC R1, c[0x0][0x37c] ;  /* 0x0000df00ff017b82 */ /* 0x000fe20000000800 */
[----:B------:R-:W0:Y:S01]  /*0010*/  S2R R0, SR_CTAID.X ;  /* 0x0000000000007919 */ /* 0x000e220000002500 */
[----:B------:R-:W0:Y:S02]  /*0020*/  LDCU UR4, c[0x0][0x3a0] ;  /* 0x00007400ff0477ac */ /* 0x000e240008000800 */
[----:B0-----:R-:W-:-:S13]  /*0030*/  ISETP.GE.AND P0, PT, R0, UR4, PT ;  /* 0x0000000400007c0c */ /* 0x001fda000bf06270 */
[----:B------:R-:W-:Y:S05]  /*0040*/  @P0 EXIT ;  /* 0x000000000000094d */ /* 0x000fea0003800000 */
[----:B------:R-:W0:Y:S01]  /*0050*/  LDCU UR6, c[0x0][0x3b0] ;  /* 0x00007600ff0677ac */ /* 0x000e220008000800 */
[----:B------:R-:W-:Y:S01]  /*0060*/  CS2R R20, SRZ ;  /* 0x0000000000147805 */ /* 0x000fe2000001ff00 */
[----:B------:R-:W1:Y:S01]  /*0070*/  LDCU.64 UR10, c[0x0][0x358] ;  /* 0x00006b00ff0a77ac */ /* 0x000e620008000a00 */
[----:B0-----:R-:W-:-:S09]  /*0080*/  UISETP.GE.AND UP0, UPT, UR6, 0x1, UPT ;  /* 0x000000010600788c */ /* 0x001fd2000bf06270 */
[----:B-1----:R-:W-:Y:S05]  /*0090*/  BRA.U !UP0, `(.L_x_11) ;  /* 0x0000000908d47547 */ /* 0x002fea000b800000 */
[----:B------:R-:W-:Y:S01]  /*00a0*/  UISETP.GE.U32.AND UP1, UPT, UR6, 0x10, UPT ;  /* 0x000000100600788c */ /* 0x000fe2000bf26070 */
[----:B------:R-:W-:Y:S01]  /*00b0*/  HFMA2 R3, -RZ, RZ, 0, 0 ;  /* 0x00000000ff037431 */ /* 0x000fe200000001ff */
[----:B------:R-:W-:Y:S01]  /*00c0*/  ULOP3.LUT UR7, UR6, 0xf, URZ, 0xc0, !UPT ;  /* 0x0000000f06077892 */ /* 0x000fe2000f8ec0ff */
[----:B------:R-:W-:-:S03]  /*00d0*/  CS2R R20, SRZ ;  /* 0x0000000000147805 */ /* 0x000fc6000001ff00 */
[----:B------:R-:W-:-:S03]  /*00e0*/  UISETP.NE.AND UP0, UPT, UR7, URZ, UPT ;  /* 0x000000ff0700728c */ /* 0x000fc6000bf05270 */
[----:B------:R-:W-:Y:S08]  /*00f0*/  BRA.U !UP1, `(.L_x_12) ;  /* 0x0000000509507547 */ /* 0x000ff0000b800000 */
[----:B------:R-:W0:Y:S01]  /*0100*/  LDCU.64 UR4, c[0x0][0x3c8] ;  /* 0x00007900ff0477ac */ /* 0x000e220008000a00 */
[----:B------:R-:W-:Y:S02]  /*0110*/  MOV R2, R0 ;  /* 0x0000000000027202 */ /* 0x000fe40000000f00 */
[----:B------:R-:W-:Y:S01]  /*0120*/  CS2R R20, SRZ ;  /* 0x0000000000147805 */ /* 0x000fe2000001ff00 */
[----:B------:R-:W-:-:S04]  /*0130*/  ULOP3.LUT UR8, UR6, 0x7ffffff0, URZ, 0xc0, !UPT ;  /* 0x7ffffff006087892 */ /* 0x000fc8000f8ec0ff */
[----:B------:R-:W-:Y:S02]  /*0140*/  UIADD3 UR9, UPT, UPT, -UR8, URZ, URZ ;  /* 0x000000ff08097290 */ /* 0x000fe4000fffe1ff */
[----:B------:R-:W-:Y:S01]  /*0150*/  MOV R3, UR8 ;  /* 0x0000000800037c02 */ /* 0x000fe20008000f00 */
[----:B0-----:R-:W-:-:S04]  /*0160*/  UIADD3 UR4, UP1, UPT, UR4, 0x40, URZ ;  /* 0x0000004004047890 */ /* 0x001fc8000ff3e0ff */
[----:B------:R-:W-:Y:S02]  /*0170*/  UIADD3.X UR5, UPT, UPT, URZ, UR5, URZ, UP1, !UPT ;  /* 0x00000005ff057290 */ /* 0x000fe40008ffe4ff */
[----:B------:R-:W-:-:S04]  /*0180*/  MOV R8, UR4 ;  /* 0x0000000400087c02 */ /* 0x000fc80008000f00 */
[----:B------:R-:W-:-:S07]  /*0190*/  MOV R9, UR5 ;  /* 0x0000000500097c02 */ /* 0x000fce0008000f00 */
.L_x_13:
[----:B------:R-:W0:Y:S01]  /*01a0*/  LDC.64 R28, c[0x0][0x3a8] ;  /* 0x0000ea00ff1c7b82 */ /* 0x000e220000000a00 */
[----:B------:R-:W-:Y:S02]  /*01b0*/  MOV R4, R8 ;  /* 0x0000000800047202 */ /* 0x000fe40000000f00 */
[----:B------:R-:W-:-:S05]  /*01c0*/  MOV R5, R9 ;  /* 0x0000000900057202 */ /* 0x000fca0000000f00 */
[----:B------:R-:W1:Y:S01]  /*01d0*/  LDC R27, c[0x0][0x3b4] ;  /* 0x0000ed00ff1b7b82 */ /* 0x000e620000000800 */
[----:B------:R-:W2:Y:S04]  /*01e0*/  LDG.E.64 R6, desc[UR10][R4.64+-0x40] ;  /* 0xffffc00a04067981 */ /* 0x000ea8000c1e1b00 */
[----:B------:R-:W3:Y:S04]  /*01f0*/  LDG.E.64 R12, desc[UR10][R4.64+-0x38] ;  /* 0xffffc80a040c7981 */ /* 0x000ee8000c1e1b00 */
[----:B------:R-:W4:Y:S04]  /*0200*/  LDG.E.64 R14, desc[UR10][R4.64+-0x30] ;  /* 0xffffd00a040e7981 */ /* 0x000f28000c1e1b00 */
[----:B------:R-:W5:Y:S01]  /*0210*/  LDG.E.64 R24, desc[UR10][R4.64+-0x28] ;  /* 0xffffd80a04187981 */ /* 0x000f62000c1e1b00 */
[----:B0-----:R-:W-:-:S05]  /*0220*/  IMAD.WIDE R28, R2, 0x8, R28 ;  /* 0x00000008021c7825 */ /* 0x001fca00078e021c */
[----:B------:R1:W2:Y:S02]  /*0230*/  LDG.E.64 R8, desc[UR10][R28.64] ;  /* 0x0000000a1c087981 */ /* 0x0002a4000c1e1b00 */
[----:B-1----:R-:W-:-:S05]  /*0240*/  IMAD.WIDE R28, R27, 0x8, R28 ;  /* 0x000000081b1c7825 */ /* 0x002fca00078e021c */
[----:B------:R-:W3:Y:S01]  /*0250*/  LDG.E.64 R18, desc[UR10][R28.64] ;  /* 0x0000000a1c127981 */ /* 0x000ee2000c1e1b00 */
[----:B------:R-:W-:-:S05]  /*0260*/  IMAD.WIDE R22, R27, 0x8, R28 ;  /* 0x000000081b167825 */ /* 0x000fca00078e021c */
[----:B------:R0:W4:Y:S02]  /*0270*/  LDG.E.64 R16, desc[UR10][R22.64] ;  /* 0x0000000a16107981 */ /* 0x000124000c1e1b00 */
[----:B0-----:R-:W-:-:S05]  /*0280*/  IMAD.WIDE R22, R27, 0x8, R22 ;  /* 0x000000081b167825 */ /* 0x001fca00078e0216 */
[----:B------:R-:W5:Y:S01]  /*0290*/  LDG.E.64 R10, desc[UR10][R22.64] ;  /* 0x0000000a160a7981 */ /* 0x000f62000c1e1b00 */
[----:B--2---:R-:W-:Y:S01]  /*02a0*/  DFMA R8, R6, R8, R20 ;  /* 0x000000080608722b */ /* 0x004fe20000000014 */
[C---:B------:R-:W-:Y:S02]  /*02b0*/  IMAD.WIDE R6, R27.reuse, 0x8, R22 ;  /* 0x000000081b067825 */ /* 0x040fe400078e0216 */
[----:B------:R-:W2:Y:S02]  /*02c0*/  LDG.E.64 R20, desc[UR10][R4.64+-0x18] ;  /* 0xffffe80a04147981 */ /* 0x000ea4000c1e1b00 */
[----:B------:R-:W-:-:S03]  /*02d0*/  IMAD.WIDE R28, R27, 0x8, R6 ;  /* 0x000000081b1c7825 */ /* 0x000fc600078e0206 */
[----:B---3--:R-:W-:Y:S01]  /*02e0*/  DFMA R12, R12, R18, R8 ;  /* 0x000000120c0c722b */ /* 0x008fe20000000008 */
[----:B------:R-:W3:Y:S04]  /*02f0*/  LDG.E.64 R18, desc[UR10][R4.64+-0x20] ;  /* 0xffffe00a04127981 */ /* 0x000ee8000c1e1b00 */
[----:B------:R-:W3:Y:S03]  /*0300*/  LDG.E.64 R8, desc[UR10][R6.64] ;  /* 0x0000000a06087981 */ /* 0x000ee6000c1e1b00 */
[----:B----4-:R-:W-:Y:S01]  /*0310*/  DFMA R12, R14, R16, R12 ;  /* 0x000000100e0c722b */ /* 0x010fe2000000000c */
[----:B------:R-:W4:Y:S04]  /*0320*/  LDG.E.64 R14, desc[UR10][R4.64+-0x8] ;  /* 0xfffff80a040e7981 */ /* 0x000f28000c1e1b00 */
[----:B------:R0:W2:Y:S03]  /*0330*/  LDG.E.64 R6, desc[UR10][R28.64] ;  /* 0x0000000a1c067981 */ /* 0x0000a6000c1e1b00 */
[----:B-----5:R-:W-:Y:S01]  /*0340*/  DFMA R24, R24, R10, R12 ;  /* 0x0000000a1818722b */ /* 0x020fe2000000000c */
[----:B------:R-:W5:Y:S01]  /*0350*/  LDG.E.64 R10, desc[UR10][R4.64+-0x10] ;  /* 0xfffff00a040a7981 */ /* 0x000f62000c1e1b00 */
[----:B0-----:R-:W-:-:S05]  /*0360*/  IMAD.WIDE R28, R27, 0x8, R28 ;  /* 0x000000081b1c7825 */ /* 0x001fca00078e021c */
[----:B------:R0:W5:Y:S01]  /*0370*/  LDG.E.64 R12, desc[UR10][R28.64] ;  /* 0x0000000a1c0c7981 */ /* 0x000162000c1e1b00 */
[----:B------:R-:W-:-:S05]  /*0380*/  IMAD.WIDE R22, R27, 0x8, R28 ;  /* 0x000000081b167825 */ /* 0x000fca00078e021c */
[----:B------:R-:W4:Y:S01]  /*0390*/  LDG.E.64 R16, desc[UR10][R22.64] ;  /* 0x0000000a16107981 */ /* 0x000f22000c1e1b00 */
[----:B---3--:R-:W-:Y:S01]  /*03a0*/  DFMA R8, R18, R8, R24 ;  /* 0x000000081208722b */ /* 0x008fe20000000018 */
[C---:B------:R-:W-:Y:S02]  /*03b0*/  IMAD.WIDE R24, R27.reuse, 0x8, R22 ;  /* 0x000000081b187825 */ /* 0x040fe400078e0216 */
[----:B------:R-:W3:Y:S05]  /*03c0*/  LDG.E.64 R22, desc[UR10][R4.64+0x18] ;  /* 0x0000180a04167981 */ /* 0x000eea000c1e1b00 */
[----:B--2---:R-:W-:Y:S01]  /*03d0*/  DFMA R20, R20, R6, R8 ;  /* 0x000000061414722b */ /* 0x004fe20000000008 */
[----:B------:R-:W2:Y:S01]  /*03e0*/  LDG.E.64 R6, desc[UR10][R4.64] ;  /* 0x0000000a04067981 */ /* 0x000ea2000c1e1b00 */
[----:B------:R-:W-:-:S03]  /*03f0*/  IMAD.WIDE R18, R27, 0x8, R24 ;  /* 0x000000081b127825 */ /* 0x000fc600078e0218 */
[----:B------:R-:W2:Y:S01]  /*0400*/  LDG.E.64 R8, desc[UR10][R24.64] ;  /* 0x0000000a18087981 */ /* 0x000ea2000c1e1b00 */
[C---:B0-----:R-:W-:Y:S02]  /*0410*/  IMAD.WIDE R28, R27.reuse, 0x8, R18 ;  /* 0x000000081b1c7825 */ /* 0x041fe400078e0212 */
[----:B-----5:R-:W-:Y:S01]  /*0420*/  DFMA R20, R10, R12, R20 ;  /* 0x0000000c0a14722b */ /* 0x020fe20000000014 */
[----:B------:R-:W5:Y:S04]  /*0430*/  LDG.E.64 R10, desc[UR10][R4.64+0x8] ;  /* 0x0000080a040a7981 */ /* 0x000f68000c1e1b00 */
[----:B------:R-:W5:Y:S03]  /*0440*/  LDG.E.64 R12, desc[UR10][R18.64] ;  /* 0x0000000a120c7981 */ /* 0x000f66000c1e1b00 */
[----:B----4-:R-:W-:Y:S01]  /*0450*/  DFMA R14, R14, R16, R20 ;  /* 0x000000100e0e722b */ /* 0x010fe20000000014 */
[----:B------:R-:W4:Y:S01]  /*0460*/  LDG.E.64 R16, desc[UR10][R4.64+0x10] ;  /* 0x0000100a04107981 */ /* 0x000f22000c1e1b00 */
[----:B------:R-:W-:-:S03]  /*0470*/  IMAD.WIDE R20, R27, 0x8, R28 ;  /* 0x000000081b147825 */ /* 0x000fc600078e021c */
[----:B------:R-:W4:Y:S04]  /*0480*/  LDG.E.64 R18, desc[UR10][R28.64] ;  /* 0x0000000a1c127981 */ /* 0x000f28000c1e1b00 */
[----:B------:R0:W3:Y:S02]  /*0490*/  LDG.E.64 R24, desc[UR10][R20.64] ;  /* 0x0000000a14187981 */ /* 0x0000e4000c1e1b00 */
[C---:B0-----:R-:W-:Y:S01]  /*04a0*/  IMAD.WIDE R20, R27.reuse, 0x8, R20 ;  /* 0x000000081b147825 */ /* 0x041fe200078e0214 */
[----:B--2---:R-:W-:Y:S01]  /*04b0*/  DFMA R6, R6, R8, R14 ;  /* 0x000000080606722b */ /* 0x004fe2000000000e */
[----:B------:R-:W2:Y:S02]  /*04c0*/  LDG.E.64 R8, desc[UR10][R4.64+0x20] ;  /* 0x0000200a04087981 */ /* 0x000ea4000c1e1b00 */
[----:B------:R-:W-:-:S05]  /*04d0*/  IMAD.WIDE R14, R27, 0x8, R20 ;  /* 0x000000081b0e7825 */ /* 0x000fca00078e0214 */
[----:B-----5:R-:W-:Y:S02]  /*04e0*/  DFMA R10, R10, R12, R6 ;  /* 0x0000000c0a0a722b */ /* 0x020fe40000000006 */
[----:B------:R-:W2:Y:S04]  /*04f0*/  LDG.E.64 R6, desc[UR10][R20.64] ;  /* 0x0000000a14067981 */ /* 0x000ea8000c1e1b00 */
[----:B------:R0:W5:Y:S02]  /*0500*/  LDG.E.64 R12, desc[UR10][R14.64] ;  /* 0x0000000a0e0c7981 */ /* 0x000164000c1e1b00 */
[----:B----4-:R-:W-:Y:S02]  /*0510*/  DFMA R16, R16, R18, R10 ;  /* 0x000000121010722b */ /* 0x010fe4000000000a */
[----:B------:R-:W5:Y:S01]  /*0520*/  LDG.E.64 R10, desc[UR10][R4.64+0x28] ;  /* 0x0000280a040a7981 */ /* 0x000f62000c1e1b00 */
[----:B0-----:R-:W-:-:S05]  /*0530*/  IMAD.WIDE R14, R27, 0x8, R14 ;  /* 0x000000081b0e7825 */ /* 0x001fca00078e020e */
[----:B---3--:R-:W-:Y:S02]  /*0540*/  DFMA R22, R22, R24, R16 ;  /* 0x000000181616722b */ /* 0x008fe40000000010 */
[----:B------:R-:W3:Y:S04]  /*0550*/  LDG.E.64 R16, desc[UR10][R4.64+0x30] ;  /* 0x0000300a04107981 */ /* 0x000ee8000c1e1b00 */
[----:B------:R-:W3:Y:S01]  /*0560*/  LDG.E.64 R18, desc[UR10][R14.64] ;  /* 0x0000000a0e127981 */ /* 0x000ee2000c1e1b00 */
[----:B------:R-:W-:-:S03]  /*0570*/  IMAD.WIDE R28, R27, 0x8, R14 ;  /* 0x000000081b1c7825 */ /* 0x000fc600078e020e */
[----:B------:R-:W4:Y:S04]  /*0580*/  LDG.E.64 R24, desc[UR10][R4.64+0x38] ;  /* 0x0000380a04187981 */ /* 0x000f28000c1e1b00 */
[----:B------:R-:W4:Y:S01]  /*0590*/  LDG.E.64 R20, desc[UR10][R28.64] ;  /* 0x0000000a1c147981 */ /* 0x000f22000c1e1b00 */
[----:B------:R-:W-:-:S04]  /*05a0*/  UIADD3 UR9, UPT, UPT, UR9, 0x10, URZ ;  /* 0x0000001009097890 */ /* 0x000fc8000fffe0ff */
[----:B------:R-:W-:Y:S01]  /*05b0*/  UISETP.NE.AND UP1, UPT, UR9, URZ, UPT ;  /* 0x000000ff0900728c */ /* 0x000fe2000bf25270 */
[----:B------:R-:W-:Y:S01]  /*05c0*/  LEA R2, R27, R2, 0x4 ;  /* 0x000000021b027211 */ /* 0x000fe200078e20ff */
[----:B--2---:R-:W-:-:S08]  /*05d0*/  DFMA R6, R8, R6, R22 ;  /* 0x000000060806722b */ /* 0x004fd00000000016 */
[----:B-----5:R-:W-:Y:S01]  /*05e0*/  DFMA R6, R10, R12, R6 ;  /* 0x0000000c0a06722b */ /* 0x020fe20000000006 */
[----:B------:R-:W-:-:S07]  /*05f0*/  IADD3 R8, P0, PT, R4, 0x80, RZ ;  /* 0x0000008004087810 */ /* 0x000fce0007f1e0ff */
[----:B---3--:R-:W-:Y:S01]  /*0600*/  DFMA R6, R16, R18, R6 ;  /* 0x000000121006722b */ /* 0x008fe20000000006 */
[----:B------:R-:W-:-:S07]  /*0610*/  IADD3.X R9, PT, PT, RZ, R5, RZ, P0, !PT ;  /* 0x00000005ff097210 */ /* 0x000fce00007fe4ff */
[----:B----4-:R-:W-:Y:S01]  /*0620*/  DFMA R20, R24, R20, R6 ;  /* 0x000000141814722b */ /* 0x010fe20000000006 */
[----:B------:R-:W-:Y:S10]  /*0630*/  BRA.U UP1, `(.L_x_13) ;  /* 0xfffffff901d87547 */ /* 0x000ff4000b83ffff */
.L_x_12:
[----:B------:R-:W-:Y:S05]  /*0640*/  BRA.U !UP0, `(.L_x_11) ;  /* 0x0000000508687547 */ /* 0x000fea000b800000 */
[----:B------:R-:W-:Y:S02]  /*0650*/  UISETP.GE.U32.AND UP0, UPT, UR7, 0x8, UPT ;  /* 0x000000080700788c */ /* 0x000fe4000bf06070 */
[----:B------:R-:W-:-:S04]  /*0660*/  ULOP3.LUT UR5, UR6, 0x7, URZ, 0xc0, !UPT ;  /* 0x0000000706057892 */ /* 0x000fc8000f8ec0ff */
[----:B------:R-:W-:-:S03]  /*0670*/  UISETP.NE.AND UP1, UPT, UR5, URZ, UPT ;  /* 0x000000ff0500728c */ /* 0x000fc6000bf25270 */
[----:B------:R-:W-:Y:S08]  /*0680*/  BRA.U !UP0, `(.L_x_14) ;  /* 0x0000000108987547 */ /* 0x000ff0000b800000 */
[----:B------:R-:W0:Y:S08]  /*0690*/  LDC R27, c[0x0][0x3b4] ;  /* 0x0000ed00ff1b7b82 */ /* 0x000e300000000800 */
[----:B------:R-:W1:Y:S08]  /*06a0*/  LDC.64 R4, c[0x0][0x3c8] ;  /* 0x0000f200ff047b82 */ /* 0x000e700000000a00 */
[----:B------:R-:W2:Y:S01]  /*06b0*/  LDC.64 R28, c[0x0][0x3a8] ;  /* 0x0000ea00ff1c7b82 */ /* 0x000ea20000000a00 */
[----:B0-----:R-:W-:-:S02]  /*06c0*/  IMAD R7, R3, R27, R0 ;  /* 0x0000001b03077224 */ /* 0x001fc400078e0200 */
[----:B-1----:R-:W-:-:S05]  /*06d0*/  IMAD.WIDE.U32 R4, R3, 0x8, R4 ;  /* 0x0000000803047825 */ /* 0x002fca00078e0004 */
[----:B------:R-:W3:Y:S01]  /*06e0*/  LDG.E.64 R24, desc[UR10][R4.64] ;  /* 0x0000000a04187981 */ /* 0x000ee2000c1e1b00 */
[----:B--2---:R-:W-:-:S03]  /*06f0*/  IMAD.WIDE R28, R7, 0x8, R28 ;  /* 0x00000008071c7825 */ /* 0x004fc600078e021c */
[----:B------:R-:W2:Y:S04]  /*0700*/  LDG.E.64 R10, desc[UR10][R4.64+0x10] ;  /* 0x0000100a040a7981 */ /* 0x000ea8000c1e1b00 */
[----:B------:R0:W3:Y:S04]  /*0710*/  LDG.E.64 R22, desc[UR10][R28.64] ;  /* 0x0000000a1c167981 */ /* 0x0000e8000c1e1b00 */
[----:B------:R-:W4:Y:S01]  /*0720*/  LDG.E.64 R6, desc[UR10][R4.64+0x8] ;  /* 0x0000080a04067981 */ /* 0x000f22000c1e1b00 */
[----:B0-----:R-:W-:-:S05]  /*0730*/  IMAD.WIDE R28, R27, 0x8, R28 ;  /* 0x000000081b1c7825 */ /* 0x001fca00078e021c */
[----:B------:R-:W4:Y:S01]  /*0740*/  LDG.E.64 R8, desc[UR10][R28.64] ;  /* 0x0000000a1c087981 */ /* 0x000f22000c1e1b00 */
[----:B------:R-:W-:-:S05]  /*0750*/  IMAD.WIDE R14, R27, 0x8, R28 ;  /* 0x000000081b0e7825 */ /* 0x000fca00078e021c */
[----:B------:R-:W2:Y:S01]  /*0760*/  LDG.E.64 R12, desc[UR10][R14.64] ;  /* 0x0000000a0e0c7981 */ /* 0x000ea2000c1e1b00 */
[----:B------:R-:W-:-:S05]  /*0770*/  IMAD.WIDE R18, R27, 0x8, R14 ;  /* 0x000000081b127825 */ /* 0x000fca00078e020e */
[----:B------:R0:W5:Y:S04]  /*0780*/  LDG.E.64 R16, desc[UR10][R18.64] ;  /* 0x0000000a12107981 */ /* 0x000168000c1e1b00 */
[----:B------:R-:W5:Y:S01]  /*0790*/  LDG.E.64 R14, desc[UR10][R4.64+0x18] ;  /* 0x0000180a040e7981 */ /* 0x000f62000c1e1b00 */
[----:B0-----:R-:W-:-:S04]  /*07a0*/  IMAD.WIDE R18, R27, 0x8, R18 ;  /* 0x000000081b127825 */ /* 0x001fc800078e0212 */
[C---:B------:R-:W-:Y:S01]  /*07b0*/  IMAD.WIDE R28, R27.reuse, 0x8, R18 ;  /* 0x000000081b1c7825 */ /* 0x040fe200078e0212 */
[----:B---3--:R-:W-:Y:S01]  /*07c0*/  DFMA R24, R24, R22, R20 ;  /* 0x000000161818722b */ /* 0x008fe20000000014 */
[----:B------:R-:W3:Y:S04]  /*07d0*/  LDG.E.64 R20, desc[UR10][R4.64+0x20] ;  /* 0x0000200a04147981 */ /* 0x000ee8000c1e1b00 */
[----:B------:R-:W3:Y:S03]  /*07e0*/  LDG.E.64 R22, desc[UR10][R18.64] ;  /* 0x0000000a12167981 */ /* 0x000ee6000c1e1b00 */
[----:B----4-:R-:W-:Y:S01]  /*07f0*/  DFMA R24, R6, R8, R24 ;  /* 0x000000080618722b */ /* 0x010fe20000000018 */
[----:B------:R-:W4:Y:S04]  /*0800*/  LDG.E.64 R6, desc[UR10][R4.64+0x28] ;  /* 0x0000280a04067981 */ /* 0x000f28000c1e1b00 */
[----:B------:R0:W4:Y:S03]  /*0810*/  LDG.E.64 R8, desc[UR10][R28.64] ;  /* 0x0000000a1c087981 */ /* 0x000126000c1e1b00 */
[----:B--2---:R-:W-:Y:S01]  /*0820*/  DFMA R10, R10, R12, R24 ;  /* 0x0000000c0a0a722b */ /* 0x004fe20000000018 */
[----:B------:R-:W2:Y:S01]  /*0830*/  LDG.E.64 R12, desc[UR10][R4.64+0x30] ;  /* 0x0000300a040c7981 */ /* 0x000ea2000c1e1b00 */
[----:B0-----:R-:W-:-:S05]  /*0840*/  IMAD.WIDE R28, R27, 0x8, R28 ;  /* 0x000000081b1c7825 */ /* 0x001fca00078e021c */
[----:B------:R-:W2:Y:S01]  /*0850*/  LDG.E.64 R24, desc[UR10][R28.64] ;  /* 0x0000000a1c187981 */ /* 0x000ea2000c1e1b00 */
[----:B------:R-:W-:-:S03]  /*0860*/  IMAD.WIDE R18, R27, 0x8, R28 ;  /* 0x000000081b127825 */ /* 0x000fc600078e021c */
[----:B------:R-:W2:Y:S04]  /*0870*/  LDG.E.64 R26, desc[UR10][R4.64+0x38] ;  /* 0x0000380a041a7981 */ /* 0x000ea8000c1e1b00 */
[----:B------:R-:W2:Y:S01]  /*0880*/  LDG.E.64 R18, desc[UR10][R18.64] ;  /* 0x0000000a12127981 */ /* 0x000ea2000c1e1b00 */
[----:B-----5:R-:W-:Y:S01]  /*0890*/  DFMA R10, R14, R16, R10 ;  /* 0x000000100e0a722b */ /* 0x020fe2000000000a */
[----:B------:R-:W-:-:S07]  /*08a0*/  IADD3 R3, PT, PT, R3, 0x8, RZ ;  /* 0x0000000803037810 */ /* 0x000fce0007ffe0ff */
[----:B---3--:R-:W-:-:S08]  /*08b0*/  DFMA R10, R20, R22, R10 ;  /* 0x00000016140a722b */ /* 0x008fd0000000000a */
[----:B----4-:R-:W-:-:S08]  /*08c0*/  DFMA R6, R6, R8, R10 ;  /* 0x000000080606722b */ /* 0x010fd0000000000a */
[----:B--2---:R-:W-:-:S08]  /*08d0*/  DFMA R6, R12, R24, R6 ;  /* 0x000000180c06722b */ /* 0x004fd00000000006 */
[----:B------:R-:W-:-:S11]  /*08e0*/  DFMA R20, R26, R18, R6 ;  /* 0x000000121a14722b */ /* 0x000fd60000000006 */
.L_x_14:
        /* <DEDUP_REMOVED lines=13> */
[----:B------:R-:W3:Y:S01]  /*09c0*/  LDG.E.64 R12, desc[UR10][R22.64] ;  /* 0x0000000a160c7981 */ /* 0x000ee2000c1e1b00 */
[----:B------:R-:W-:-:S03]  /*09d0*/  IMAD.WIDE R24, R2, 0x8, R22 ;  /* 0x0000000802187825 */ /* 0x000fc600078e0216 */
[----:B------:R-:W4:Y:S04]  /*09e0*/  LDG.E.64 R6, desc[UR10][R4.64+0x8] ;  /* 0x0000080a04067981 */ /* 0x000f28000c1e1b00 */
[----:B------:R-:W4:Y:S01]  /*09f0*/  LDG.E.64 R8, desc[UR10][R24.64] ;  /* 0x0000000a18087981 */ /* 0x000f22000c1e1b00 */
[----:B------:R-:W-:-:S03]  /*0a00*/  IMAD.WIDE R26, R2, 0x8, R24 ;  /* 0x00000008021a7825 */ /* 0x000fc600078e0218 */
[----:B------:R-:W5:Y:S04]  /*0a10*/  LDG.E.64 R18, desc[UR10][R4.64+0x18] ;  /* 0x0000180a04127981 */ /* 0x000f68000c1e1b00 */
[----:B------:R-:W2:Y:S01]  /*0a20*/  LDG.E.64 R16, desc[UR10][R26.64] ;  /* 0x0000000a1a107981 */ /* 0x000ea2000c1e1b00 */
[----:B------:R-:W-:-:S06]  /*0a30*/  IMAD.WIDE R28, R2, 0x8, R26 ;  /* 0x00000008021c7825 */ /* 0x000fcc00078e021a */
[----:B------:R-:W5:Y:S01]  /*0a40*/  LDG.E.64 R28, desc[UR10][R28.64] ;  /* 0x0000000a1c1c7981 */ /* 0x000f62000c1e1b00 */
[----:B------:R-:W-:Y:S01]  /*0a50*/  IADD3 R3, PT, PT, R3, 0x4, RZ ;  /* 0x0000000403037810 */ /* 0x000fe20007ffe0ff */
[----:B---3--:R-:W-:-:S08]  /*0a60*/  DFMA R10, R10, R12, R20 ;  /* 0x0000000c0a0a722b */ /* 0x008fd00000000014 */
[----:B----4-:R-:W-:-:S08]  /*0a70*/  DFMA R6, R6, R8, R10 ;  /* 0x000000080606722b */ /* 0x010fd0000000000a */
[----:B--2---:R-:W-:-:S08]  /*0a80*/  DFMA R6, R14, R16, R6 ;  /* 0x000000100e06722b */ /* 0x004fd00000000006 */
[----:B-----5:R-:W-:-:S11]  /*0a90*/  DFMA R20, R18, R28, R6 ;  /* 0x0000001c1214722b */ /* 0x020fd60000000006 */
.L_x_15:
[----:B------:R-:W-:Y:S05]  /*0aa0*/  BRA.U !UP1, `(.L_x_11) ;  /* 0x0000000109507547 */ /* 0x000fea000b800000 */
[----:B------:R-:W0:Y:S01]  /*0ab0*/  LDC.64 R4, c[0x0][0x3c8] ;  /* 0x0000f200ff047b82 */ /* 0x000e220000000a00 */
[----:B------:R-:W1:Y:S01]  /*0ac0*/  LDCU UR5, c[0x0][0x3b4] ;  /* 0x00007680ff0577ac */ /* 0x000e620008000800 */
[----:B------:R-:W-:-:S06]  /*0ad0*/  UIADD3 UR4, UPT, UPT, -UR4, URZ, URZ ;  /* 0x000000ff04047290 */ /* 0x000fcc000fffe1ff */
[----:B------:R-:W2:Y:S01]  /*0ae0*/  LDC.64 R6, c[0x0][0x3a8] ;  /* 0x0000ea00ff067b82 */ /* 0x000ea20000000a00 */
[C---:B-1----:R-:W-:Y:S02]  /*0af0*/  IMAD R9, R3.reuse, UR5, R0 ;  /* 0x0000000503097c24 */ /* 0x042fe4000f8e0200 */
[----:B0-----:R-:W-:-:S03]  /*0b00*/  IMAD.WIDE.U32 R4, R3, 0x8, R4 ;  /* 0x0000000803047825 */ /* 0x001fc600078e0004 */
[----:B------:R-:W-:Y:S02]  /*0b10*/  MOV R8, R4 ;  /* 0x0000000400087202 */ /* 0x000fe40000000f00 */
[----:B------:R-:W-:-:S07]  /*0b20*/  MOV R11, R5 ;  /* 0x00000005000b7202 */ /* 0x000fce0000000f00 */
.L_x_16:
[----:B--2---:R-:W-:Y:S01]  /*0b30*/  IMAD.WIDE R4, R9, 0x8, R6 ;  /* 0x0000000809047825 */ /* 0x004fe200078e0206 */
[----:B------:R-:W-:Y:S02]  /*0b40*/  MOV R2, R8 ;  /* 0x0000000800027202 */ /* 0x000fe40000000f00 */
[----:B------:R-:W-:-:S03]  /*0b50*/  MOV R3, R11 ;  /* 0x0000000b00037202 */ /* 0x000fc60000000f00 */
[----:B------:R-:W2:Y:S04]  /*0b60*/  LDG.E.64 R4, desc[UR10][R4.64] ;  /* 0x0000000a04047981 */ /* 0x000ea8000c1e1b00 */
[----:B------:R-:W2:Y:S01]  /*0b70*/  LDG.E.64 R2, desc[UR10][R2.64] ;  /* 0x0000000a02027981 */ /* 0x000ea2000c1e1b00 */
[----:B------:R-:W-:-:S04]  /*0b80*/  UIADD3 UR4, UPT, UPT, UR4, 0x1, URZ ;  /* 0x0000000104047890 */ /* 0x000fc8000fffe0ff */
[----:B------:R-:W-:Y:S01]  /*0b90*/  UISETP.NE.AND UP0, UPT, UR4, URZ, UPT ;  /* 0x000000ff0400728c */ /* 0x000fe2000bf05270 */
[----:B------:R-:W-:Y:S02]  /*0ba0*/  IADD3 R8, P0, PT, R8, 0x8, RZ ;  /* 0x0000000808087810 */ /* 0x000fe40007f1e0ff */
[----:B------:R-:W-:Y:S02]  /*0bb0*/  IADD3 R9, PT, PT, R9, UR5, RZ ;  /* 0x0000000509097c10 */ /* 0x000fe4000fffe0ff */
[----:B------:R-:W-:Y:S01]  /*0bc0*/  IADD3.X R11, PT, PT, RZ, R11, RZ, P0, !PT ;  /* 0x0000000bff0b7210 */ /* 0x000fe200007fe4ff */
[----:B--2---:R-:W-:-:S03]  /*0bd0*/  DFMA R20, R2, R4, R20 ;  /* 0x000000040214722b */ /* 0x004fc60000000014 */
[----:B------:R-:W-:Y:S08]  /*0be0*/  BRA.U UP0, `(.L_x_16) ;  /* 0xfffffffd00d07547 */ /* 0x000ff0000b83ffff */
.L_x_11:
[----:B------:R-:W0:Y:S01]  /*0bf0*/  LDC.64 R6, c[0x0][0x398] ;  /* 0x0000e600ff067b82 */ /* 0x000e220000000a00 */
[----:B------:R-:W1:Y:S07]  /*0c00*/  LDCU UR12, c[0x0][0x3c4] ;  /* 0x00007880ff0c77ac */ /* 0x000e6e0008000800 */
[----:B------:R-:W2:Y:S01]  /*0c10*/  LDC.64 R4, c[0x0][0x3d8] ;  /* 0x0000f600ff047b82 */ /* 0x000ea20000000a00 */
[----:B0-----:R-:W-:-:S06]  /*0c20*/  IMAD.WIDE.U32 R6, R0, 0x8, R6 ;  /* 0x0000000800067825 */ /* 0x001fcc00078e0006 */
[----:B------:R-:W3:Y:S01]  /*0c30*/  LDG.E.64 R6, desc[UR10][R6.64] ;  /* 0x0000000a06067981 */ /* 0x000ee2000c1e1b00 */
[----:B-1----:R-:W-:Y:S01]  /*0c40*/  UISETP.GE.AND UP0, UPT, UR12, 0x2, UPT ;  /* 0x000000020c00788c */ /* 0x002fe2000bf06270 */
[C---:B---3--:R-:W-:Y:S02]  /*0c50*/  DMUL R20, R6.reuse, R20 ;  /* 0x0000001406147228 */ /* 0x048fe40000000000 */
[----:B------:R-:W-:-:S08]  /*0c60*/  DADD R2, -R6, 1 ;  /* 0x3ff0000006027429 */ /* 0x000fd00000000100 */
[----:B------:R-:W-:Y:S01]  /*0c70*/  DMUL R20, R20, R2 ;  /* 0x0000000214147228 */ /* 0x000fe20000000000 */
[----:B--2---:R-:W-:Y:S01]  /*0c80*/  IMAD.WIDE.U32 R2, R0, 0x8, R4 ;  /* 0x0000000800027825 */ /* 0x004fe200078e0004 */
[----:B------:R-:W-:-:S05]  /*0c90*/  MOV R5, RZ ;  /* 0x000000ff00057202 */ /* 0x000fca0000000f00 */
[----:B------:R0:W-:Y:S01]  /*0ca0*/  STG.E.64 desc[UR10][R2.64], R20 ;  /* 0x0000001402007986 */ /* 0x0001e2000c101b0a */
[----:B------:R-:W-:Y:S05]  /*0cb0*/  BRA.U !UP0, `(.L_x_17) ;  /* 0x0000000908887547 */ /* 0x000fea000b800000 */
[----:B------:R-:W-:Y:S02]  /*0cc0*/  UIADD3 UR5, UPT, UPT, UR12, -0x2, URZ ;  /* 0xfffffffe0c057890 */ /* 0x000fe4000fffe0ff */
[----:B------:R-:W-:Y:S01]  /*0cd0*/  IMAD R4, R0, UR12, RZ ;  /* 0x0000000c00047c24 */ /* 0x000fe2000f8e02ff */
[----:B------:R-:W-:Y:S01]  /*0ce0*/  UIADD3 UR4, UPT, UPT, UR12, -0x1, URZ ;  /* 0xffffffff0c047890 */ /* 0x000fe2000fffe0ff */
[----:B------:R-:W-:Y:S01]  /*0cf0*/  MOV R5, RZ ;  /* 0x000000ff00057202 */ /* 0x000fe20000000f00 */
[----:B------:R-:W-:Y:S02]  /*0d00*/  UISETP.GE.U32.AND UP1, UPT, UR5, 0x7, UPT ;  /* 0x000000070500788c */ /* 0x000fe4000bf26070 */
[----:B------:R-:W-:-:S04]  /*0d10*/  ULOP3.LUT UR8, UR4, 0x7, URZ, 0xc0, !UPT ;  /* 0x0000000704087892 */ /* 0x000fc8000f8ec0ff */
[----:B------:R-:W-:-:S03]  /*0d20*/  UISETP.NE.AND UP0, UPT, UR8, URZ, UPT ;  /* 0x000000ff0800728c */ /* 0x000fc6000bf05270 */
[----:B------:R-:W-:Y:S08]  /*0d30*/  BRA.U !UP1, `(.L_x_18) ;  /* 0x0000000509187547 */ /* 0x000ff0000b800000 */
[----:B------:R-:W1:Y:S01]  /*0d40*/  LDC.64 R6, c[0x0][0x3b8] ;  /* 0x0000ee00ff067b82 */ /* 0x000e620000000a00 */
[----:B------:R-:W2:Y:S01]  /*0d50*/  LDCU.64 UR6, c[0x0][0x388] ;  /* 0x00007100ff0677ac */ /* 0x000ea20008000a00 */
[----:B------:R-:W-:Y:S01]  /*0d60*/  ULOP3.LUT UR9, UR4, 0xfffffff8, URZ, 0xc0, !UPT ;  /* 0xfffffff804097892 */ /* 0x000fe2000f8ec0ff */
[----:B------:R-:W3:Y:S05]  /*0d70*/  LDCU.64 UR14, c[0x0][0x380] ;  /* 0x00007000ff0e77ac */ /* 0x000eea0008000a00 */
[----:B------:R-:W-:Y:S01]  /*0d80*/  MOV R5, UR9 ;  /* 0x0000000900057c02 */ /* 0x000fe20008000f00 */
[----:B--2---:R-:W-:-:S04]  /*0d90*/  UIADD3 UR5, UP1, UPT, UR6, 0x20, URZ ;  /* 0x0000002006057890 */ /* 0x004fc8000ff3e0ff */
[----:B------:R-:W-:Y:S01]  /*0da0*/  UIADD3.X UR6, UPT, UPT, URZ, UR7, URZ, UP1, !UPT ;  /* 0x00000007ff067290 */ /* 0x000fe20008ffe4ff */
[----:B-1----:R-:W-:Y:S01]  /*0db0*/  IMAD.WIDE.U32 R6, R4, 0x8, R6 ;  /* 0x0000000804067825 */ /* 0x002fe200078e0006 */
[----:B------:R-:W-:Y:S02]  /*0dc0*/  UIADD3 UR7, UPT, UPT, -UR9, URZ, URZ ;  /* 0x000000ff09077290 */ /* 0x000fe4000fffe1ff */
[----:B------:R-:W-:Y:S02]  /*0dd0*/  IADD3 R14, P0, PT, R6, 0x20, RZ ;  /* 0x00000020060e7810 */ /* 0x000fe40007f1e0ff */
[----:B------:R-:W-:Y:S02]  /*0de0*/  MOV R6, UR5 ;  /* 0x0000000500067c02 */ /* 0x000fe40008000f00 */
[----:B------:R-:W-:Y:S02]  /*0df0*/  IADD3.X R15, PT, PT, RZ, R7, RZ, P0, !PT ;  /* 0x00000007ff0f7210 */ /* 0x000fe400007fe4ff */
[----:B---3--:R-:W-:-:S07]  /*0e00*/  MOV R7, UR6 ;  /* 0x0000000600077c02 */ /* 0x008fce0008000f00 */
.L_x_19:
[----:B-1----:R-:W2:Y:S01]  /*0e10*/  LDG.E.64 R10, desc[UR10][R2.64] ;  /* 0x0000000a020a7981 */ /* 0x002ea2000c1e1b00 */
[----:B------:R-:W-:Y:S02]  /*0e20*/  MOV R8, R14 ;  /* 0x0000000e00087202 */ /* 0x000fe40000000f00 */
[----:B------:R-:W-:Y:S01]  /*0e30*/  MOV R9, R15 ;  /* 0x0000000f00097202 */ /* 0x000fe20000000f00 */
[----:B------:R-:W3:Y:S04]  /*0e40*/  LDG.E.64 R12, desc[UR10][R6.64+-0x20] ;  /* 0xffffe00a060c7981 */ /* 0x000ee8000c1e1b00 */
[----:B------:R-:W3:Y:S04]  /*0e50*/  LDG.E.64 R14, desc[UR10][R8.64+-0x20] ;  /* 0xffffe00a080e7981 */ /* 0x000ee8000c1e1b00 */
[----:B------:R-:W4:Y:S04]  /*0e60*/  LDG.E.64 R16, desc[UR10][R8.64+-0x18] ;  /* 0xffffe80a08107981 */ /* 0x000f28000c1e1b00 */
[----:B------:R-:W5:Y:S01]  /*0e70*/  LDG.E.64 R18, desc[UR10][R8.64+-0x10] ;  /* 0xfffff00a08127981 */ /* 0x000f62000c1e1b00 */
[----:B--2---:R-:W-:-:S08]  /*0e80*/  DMUL R10, R10, UR14 ;  /* 0x0000000e0a0a7c28 */ /* 0x004fd00008000000 */
[----:B---3--:R-:W-:-:S07]  /*0e90*/  DFMA R10, -R10, R12, R14 ;  /* 0x0000000c0a0a722b */ /* 0x008fce000000010e */
[----:B------:R1:W-:Y:S04]  /*0ea0*/  STG.E.64 desc[UR10][R8.64+-0x20], R10 ;  /* 0xffffe00a08007986 */ /* 0x0003e8000c101b0a */
[----:B------:R-:W2:Y:S04]  /*0eb0*/  LDG.E.64 R12, desc[UR10][R2.64] ;  /* 0x0000000a020c7981 */ /* 0x000ea8000c1e1b00 */
[----:B------:R-:W4:Y:S01]  /*0ec0*/  LDG.E.64 R14, desc[UR10][R6.64+-0x18] ;  /* 0xffffe80a060e7981 */ /* 0x000f22000c1e1b00 */
[----:B--2---:R-:W-:-:S08]  /*0ed0*/  DMUL R12, R12, UR14 ;  /* 0x0000000e0c0c7c28 */ /* 0x004fd00008000000 */
[----:B----4-:R-:W-:-:S07]  /*0ee0*/  DFMA R12, -R12, R14, R16 ;  /* 0x0000000e0c0c722b */ /* 0x010fce0000000110 */
[----:B------:R2:W-:Y:S04]  /*0ef0*/  STG.E.64 desc[UR10][R8.64+-0x18], R12 ;  /* 0xffffe80c08007986 */ /* 0x0005e8000c101b0a */
[----:B------:R-:W3:Y:S04]  /*0f00*/  LDG.E.64 R14, desc[UR10][R2.64] ;  /* 0x0000000a020e7981 */ /* 0x000ee8000c1e1b00 */
[----:B------:R-:W5:Y:S01]  /*0f10*/  LDG.E.64 R16, desc[UR10][R6.64+-0x10] ;  /* 0xfffff00a06107981 */ /* 0x000f62000c1e1b00 */
[----:B---3--:R-:W-:-:S08]  /*0f20*/  DMUL R14, R14, UR14 ;  /* 0x0000000e0e0e7c28 */ /* 0x008fd00008000000 */
[----:B-----5:R-:W-:Y:S01]  /*0f30*/  DFMA R14, -R14, R16, R18 ;  /* 0x000000100e0e722b */ /* 0x020fe20000000112 */
[----:B------:R-:W3:Y:S06]  /*0f40*/  LDG.E.64 R18, desc[UR10][R8.64+-0x8] ;  /* 0xfffff80a08127981 */ /* 0x000eec000c1e1b00 */
[----:B------:R4:W-:Y:S04]  /*0f50*/  STG.E.64 desc[UR10][R8.64+-0x10], R14 ;  /* 0xfffff00e08007986 */ /* 0x0009e8000c101b0a */
[----:B-1----:R-:W5:Y:S04]  /*0f60*/  LDG.E.64 R10, desc[UR10][R2.64] ;  /* 0x0000000a020a7981 */ /* 0x002f68000c1e1b00 */
[----:B------:R-:W3:Y:S01]  /*0f70*/  LDG.E.64 R16, desc[UR10][R6.64+-0x8] ;  /* 0xfffff80a06107981 */ /* 0x000ee2000c1e1b00 */
[----:B-----5:R-:W-:-:S08]  /*0f80*/  DMUL R10, R10, UR14 ;  /* 0x0000000e0a0a7c28 */ /* 0x020fd00008000000 */
[----:B---3--:R-:W-:Y:S01]  /*0f90*/  DFMA R10, -R10, R16, R18 ;  /* 0x000000100a0a722b */ /* 0x008fe20000000112 */
[----:B------:R-:W3:Y:S06]  /*0fa0*/  LDG.E.64 R18, desc[UR10][R8.64] ;  /* 0x0000000a08127981 */ /* 0x000eec000c1e1b00 */
[----:B------:R1:W-:Y:S04]  /*0fb0*/  STG.E.64 desc[UR10][R8.64+-0x8], R10 ;  /* 0xfffff80a08007986 */ /* 0x0003e8000c101b0a */
[----:B--2---:R-:W2:Y:S04]  /*0fc0*/  LDG.E.64 R12, desc[UR10][R2.64] ;  /* 0x0000000a020c7981 */ /* 0x004ea8000c1e1b00 */
[----:B------:R-:W3:Y:S01]  /*0fd0*/  LDG.E.64 R16, desc[UR10][R6.64] ;  /* 0x0000000a06107981 */ /* 0x000ee2000c1e1b00 */
[----:B--2---:R-:W-:-:S08]  /*0fe0*/  DMUL R12, R12, UR14 ;  /* 0x0000000e0c0c7c28 */ /* 0x004fd00008000000 */
[----:B---3--:R-:W-:Y:S01]  /*0ff0*/  DFMA R12, -R12, R16, R18 ;  /* 0x000000100c0c722b */ /* 0x008fe20000000112 */
[----:B------:R-:W2:Y:S06]  /*1000*/  LDG.E.64 R18, desc[UR10][R8.64+0x8] ;  /* 0x0000080a08127981 */ /* 0x000eac000c1e1b00 */
[----:B------:R3:W-:Y:S04]  /*1010*/  STG.E.64 desc[UR10][R8.64], R12 ;  /* 0x0000000c08007986 */ /* 0x0007e8000c101b0a */
[----:B----4-:R-:W4:Y:S04]  /*1020*/  LDG.E.64 R14, desc[UR10][R2.64] ;  /* 0x0000000a020e7981 */ /* 0x010f28000c1e1b00 */
[----:B------:R-:W2:Y:S01]  /*1030*/  LDG.E.64 R16, desc[UR10][R6.64+0x8] ;  /* 0x0000080a06107981 */ /* 0x000ea2000c1e1b00 */
[----:B----4-:R-:W-:-:S08]  /*1040*/  DMUL R14, R14, UR14 ;  /* 0x0000000e0e0e7c28 */ /* 0x010fd00008000000 */
[----:B--2---:R-:W-:Y:S01]  /*1050*/  DFMA R14, -R14, R16, R18 ;  /* 0x000000100e0e722b */ /* 0x004fe20000000112 */
[----:B------:R-:W2:Y:S06]  /*1060*/  LDG.E.64 R18, desc[UR10][R8.64+0x10] ;  /* 0x0000100a08127981 */ /* 0x000eac000c1e1b00 */
[----:B------:R4:W-:Y:S04]  /*1070*/  STG.E.64 desc[UR10][R8.64+0x8], R14 ;  /* 0x0000080e08007986 */ /* 0x0009e8000c101b0a */
[----:B-1----:R-:W5:Y:S04]  /*1080*/  LDG.E.64 R10, desc[UR10][R2.64] ;  /* 0x0000000a020a7981 */ /* 0x002f68000c1e1b00 */
[----:B------:R-:W2:Y:S01]  /*1090*/  LDG.E.64 R16, desc[UR10][R6.64+0x10] ;  /* 0x0000100a06107981 */ /* 0x000ea2000c1e1b00 */
[----:B-----5:R-:W-:-:S08]  /*10a0*/  DMUL R10, R10, UR14 ;  /* 0x0000000e0a0a7c28 */ /* 0x020fd00008000000 */
[----:B--2---:R-:W-:Y:S01]  /*10b0*/  DFMA R10, -R10, R16, R18 ;  /* 0x000000100a0a722b */ /* 0x004fe20000000112 */
[----:B------:R-:W2:Y:S06]  /*10c0*/  LDG.E.64 R18, desc[UR10][R8.64+0x18] ;  /* 0x0000180a08127981 */ /* 0x000eac000c1e1b00 */
[----:B------:R1:W-:Y:S04]  /*10d0*/  STG.E.64 desc[UR10][R8.64+0x10], R10 ;  /* 0x0000100a08007986 */ /* 0x0003e8000c101b0a */
[----:B---3--:R-:W3:Y:S04]  /*10e0*/  LDG.E.64 R12, desc[UR10][R2.64] ;  /* 0x0000000a020c7981 */ /* 0x008ee8000c1e1b00 */
[----:B------:R5:W2:Y:S01]  /*10f0*/  LDG.E.64 R16, desc[UR10][R6.64+0x18] ;  /* 0x0000180a06107981 */ /* 0x000aa2000c1e1b00 */
[----:B------:R-:W-:-:S04]  /*1100*/  UIADD3 UR7, UPT, UPT, UR7, 0x8, URZ ;  /* 0x0000000807077890 */ /* 0x000fc8000fffe0ff */
[----:B------:R-:W-:Y:S01]  /*1110*/  UISETP.NE.AND UP1, UPT, UR7, URZ, UPT ;  /* 0x000000ff0700728c */ /* 0x000fe2000bf25270 */
[----:B----4-:R-:W-:Y:S02]  /*1120*/  IADD3 R14, P1, PT, R8, 0x40, RZ ;  /* 0x00000040080e7810 */ /* 0x010fe40007f3e0ff */
[----:B-----5:R-:W-:Y:S02]  /*1130*/  IADD3 R6, P0, PT, R6, 0x40, RZ ;  /* 0x0000004006067810 */ /* 0x020fe40007f1e0ff */
[----:B------:R-:W-:Y:S02]  /*1140*/  IADD3.X R15, PT, PT, RZ, R9, RZ, P1, !PT ;  /* 0x00000009ff0f7210 */ /* 0x000fe40000ffe4ff */
[----:B------:R-:W-:Y:S01]  /*1150*/  IADD3.X R7, PT, PT, RZ, R7, RZ, P0, !PT ;  /* 0x00000007ff077210 */ /* 0x000fe200007fe4ff */
[----:B---3--:R-:W-:-:S08]  /*1160*/  DMUL R12, R12, UR14 ;  /* 0x0000000e0c0c7c28 */ /* 0x008fd00008000000 */
[----:B--2---:R-:W-:-:S07]  /*1170*/  DFMA R12, -R12, R16, R18 ;  /* 0x000000100c0c722b */ /* 0x004fce0000000112 */
[----:B------:R1:W-:Y:S01]  /*1180*/  STG.E.64 desc[UR10][R8.64+0x18], R12 ;  /* 0x0000180c08007986 */ /* 0x0003e2000c101b0a */
[----:B------:R-:W-:Y:S05]  /*1190*/  BRA.U UP1, `(.L_x_19) ;  /* 0xfffffffd011c7547 */ /* 0x000fea000b83ffff */
.L_x_18:
[----:B------:R-:W-:Y:S05]  /*11a0*/  BRA.U !UP0, `(.L_x_17) ;  /* 0x00000005084c7547 */ /* 0x000fea000b800000 */
[----:B------:R-:W-:Y:S02]  /*11b0*/  UISETP.GE.U32.AND UP0, UPT, UR8, 0x4, UPT ;  /* 0x000000040800788c */ /* 0x000fe4000bf06070 */
[----:B------:R-:W-:-:S04]  /*11c0*/  ULOP3.LUT UR5, UR4, 0x3, URZ, 0xc0, !UPT ;  /* 0x0000000304057892 */ /* 0x000fc8000f8ec0ff */
[----:B------:R-:W-:-:S03]  /*11d0*/  UISETP.NE.AND UP1, UPT, UR5, URZ, UPT ;  /* 0x000000ff0500728c */ /* 0x000fc6000bf25270 */
[----:B------:R-:W-:Y:S08]  /*11e0*/  BRA.U !UP0, `(.L_x_20) ;  /* 0x0000000108907547 */ /* 0x000ff0000b800000 */
[----:B-1----:R-:W1:Y:S01]  /*11f0*/  LDC.64 R12, c[0x0][0x3b8] ;  /* 0x0000ee00ff0c7b82 */ /* 0x002e620000000a00 */
[----:B------:R-:W-:Y:S01]  /*1200*/  IADD3 R9, PT, PT, R5, R4, RZ ;  /* 0x0000000405097210 */ /* 0x000fe20007ffe0ff */
[----:B------:R-:W2:Y:S06]  /*1210*/  LDG.E.64 R14, desc[UR10][R2.64] ;  /* 0x0000000a020e7981 */ /* 0x000eac000c1e1b00 */
[----:B------:R-:W3:Y:S08]  /*1220*/  LDC.64 R6, c[0x0][0x388] ;  /* 0x0000e200ff067b82 */ /* 0x000ef00000000a00 */
[----:B------:R-:W4:Y:S01]  /*1230*/  LDC.64 R10, c[0x0][0x3b8] ;  /* 0x0000ee00ff0a7b82 */ /* 0x000f220000000a00 */
[----:B-1----:R-:W-:-:S07]  /*1240*/  IMAD.WIDE.U32 R12, R9, 0x8, R12 ;  /* 0x00000008090c7825 */ /* 0x002fce00078e000c */
[----:B------:R-:W2:Y:S01]  /*1250*/  LDC.64 R8, c[0x0][0x380] ;  /* 0x0000e000ff087b82 */ /* 0x000ea20000000a00 */
[----:B------:R-:W5:Y:S01]  /*1260*/  LDG.E.64 R18, desc[UR10][R12.64] ;  /* 0x0000000a0c127981 */ /* 0x000f62000c1e1b00 */
[----:B---3--:R-:W-:-:S05]  /*1270*/  IMAD.WIDE.U32 R6, R5, 0x8, R6 ;  /* 0x0000000805067825 */ /* 0x008fca00078e0006 */
[----:B------:R-:W5:Y:S01]  /*1280*/  LDG.E.64 R16, desc[UR10][R6.64] ;  /* 0x0000000a06107981 */ /* 0x000f62000c1e1b00 */
[----:B0-----:R-:W-:Y:S01]  /*1290*/  IADD3 R20, P0, PT, R5, R4, RZ ;  /* 0x0000000405147210 */ /* 0x001fe20007f1e0ff */
[----:B--2---:R-:W-:-:S08]  /*12a0*/  DMUL R14, R14, R8 ;  /* 0x000000080e0e7228 */ /* 0x004fd00000000000 */
[----:B-----5:R-:W-:Y:S01]  /*12b0*/  DFMA R14, -R14, R16, R18 ;  /* 0x000000100e0e722b */ /* 0x020fe20000000112 */
[----:B------:R-:W-:Y:S02]  /*12c0*/  IADD3.X R18, PT, PT, RZ, RZ, RZ, P0, !PT ;  /* 0x000000ffff127210 */ /* 0x000fe400007fe4ff */
[----:B----4-:R-:W-:-:S04]  /*12d0*/  LEA R10, P0, R20, R10, 0x3 ;  /* 0x0000000a140a7211 */ /* 0x010fc800078018ff */
[----:B------:R0:W-:Y:S01]  /*12e0*/  STG.E.64 desc[UR10][R12.64], R14 ;  /* 0x0000000e0c007986 */ /* 0x0001e2000c101b0a */
[----:B------:R-:W-:-:S03]  /*12f0*/  LEA.HI.X R11, R20, R11, R18, 0x3, P0 ;  /* 0x0000000b140b7211 */ /* 0x000fc600000f1c12 */
[----:B------:R-:W2:Y:S04]  /*1300*/  LDG.E.64 R16, desc[UR10][R2.64] ;  /* 0x0000000a02107981 */ /* 0x000ea8000c1e1b00 */
[----:B------:R-:W3:Y:S04]  /*1310*/  LDG.E.64 R18, desc[UR10][R6.64+0x8] ;  /* 0x0000080a06127981 */ /* 0x000ee8000c1e1b00 */
[----:B------:R-:W3:Y:S04]  /*1320*/  LDG.E.64 R20, desc[UR10][R10.64+0x8] ;  /* 0x0000080a0a147981 */ /* 0x000ee8000c1e1b00 */
[----:B------:R-:W4:Y:S01]  /*1330*/  LDG.E.64 R22, desc[UR10][R10.64+0x10] ;  /* 0x0000100a0a167981 */ /* 0x000f22000c1e1b00 */
[----:B--2---:R-:W-:-:S08]  /*1340*/  DMUL R16, R16, R8 ;  /* 0x0000000810107228 */ /* 0x004fd00000000000 */
[----:B---3--:R-:W-:-:S07]  /*1350*/  DFMA R16, -R16, R18, R20 ;  /* 0x000000121010722b */ /* 0x008fce0000000114 */
[----:B------:R2:W-:Y:S04]  /*1360*/  STG.E.64 desc[UR10][R10.64+0x8], R16 ;  /* 0x000008100a007986 */ /* 0x0005e8000c101b0a */
[----:B------:R-:W3:Y:S04]  /*1370*/  LDG.E.64 R18, desc[UR10][R2.64] ;  /* 0x0000000a02127981 */ /* 0x000ee8000c1e1b00 */
[----:B------:R-:W4:Y:S01]  /*1380*/  LDG.E.64 R20, desc[UR10][R6.64+0x10] ;  /* 0x0000100a06147981 */ /* 0x000f22000c1e1b00 */
[----:B---3--:R-:W-:-:S08]  /*1390*/  DMUL R18, R18, R8 ;  /* 0x0000000812127228 */ /* 0x008fd00000000000 */
[----:B----4-:R-:W-:Y:S01]  /*13a0*/  DFMA R18, -R18, R20, R22 ;  /* 0x000000141212722b */ /* 0x010fe20000000116 */
[----:B------:R-:W3:Y:S06]  /*13b0*/  LDG.E.64 R20, desc[UR10][R10.64+0x18] ;  /* 0x0000180a0a147981 */ /* 0x000eec000c1e1b00 */
[----:B------:R2:W-:Y:S04]  /*13c0*/  STG.E.64 desc[UR10][R10.64+0x10], R18 ;  /* 0x000010120a007986 */ /* 0x0005e8000c101b0a */
[----:B0-----:R-:W4:Y:S04]  /*13d0*/  LDG.E.64 R12, desc[UR10][R2.64] ;  /* 0x0000000a020c7981 */ /* 0x001f28000c1e1b00 */
[----:B------:R-:W3:Y:S01]  /*13e0*/  LDG.E.64 R14, desc[UR10][R6.64+0x18] ;  /* 0x0000180a060e7981 */ /* 0x000ee2000c1e1b00 */
[----:B------:R-:W-:Y:S01]  /*13f0*/  IADD3 R5, PT, PT, R5, 0x4, RZ ;  /* 0x0000000405057810 */ /* 0x000fe20007ffe0ff */
[----:B----4-:R-:W-:-:S08]  /*1400*/  DMUL R12, R12, R8 ;  /* 0x000000080c0c7228 */ /* 0x010fd00000000000 */
[----:B---3--:R-:W-:-:S07]  /*1410*/  DFMA R12, -R12, R14, R20 ;  /* 0x0000000e0c0c722b */ /* 0x008fce0000000114 */
[----:B------:R2:W-:Y:S04]  /*1420*/  STG.E.64 desc[UR10][R10.64+0x18], R12 ;  /* 0x0000180c0a007986 */ /* 0x0005e8000c101b0a */
.L_x_20:
[----:B------:R-:W-:Y:S05]  /*1430*/  BRA.U !UP1, `(.L_x_17) ;  /* 0x0000000109a87547 */ /* 0x000fea000b800000 */
[----:B------:R-:W-:Y:S02]  /*1440*/  UISETP.NE.AND UP0, UPT, UR5, 0x1, UPT ;  /* 0x000000010500788c */ /* 0x000fe4000bf05270 */
[----:B------:R-:W-:-:S04]  /*1450*/  ULOP3.LUT UR4, UR4, 0x1, URZ, 0xc0, !UPT ;  /* 0x0000000104047892 */ /* 0x000fc8000f8ec0ff */
[----:B------:R-:W-:-:S03]  /*1460*/  UISETP.NE.U32.AND UP1, UPT, UR4, 0x1, UPT ;  /* 0x000000010400788c */ /* 0x000fc6000bf25070 */
[----:B------:R-:W-:Y:S08]  /*1470*/  BRA.U !UP0, `(.L_x_21) ;  /* 0x0000000108607547 */ /* 0x000ff0000b800000 */
[----:B-12---:R-:W1:Y:S01]  /*1480*/  LDC.64 R12, c[0x0][0x3b8] ;  /* 0x0000ee00ff0c7b82 */ /* 0x006e620000000a00 */
        /* <DEDUP_REMOVED lines=17> */
[----:B------:R-:W4:Y:S04]  /*15a0*/  LDG.E.64 R8, desc[UR10][R8.64+0x8] ;  /* 0x0000080a08087981 */ /* 0x000f28000c1e1b00 */
[----:B------:R-:W4:Y:S01]  /*15b0*/  LDG.E.64 R18, desc[UR10][R10.64+0x8] ;  /* 0x0000080a0a127981 */ /* 0x000f22000c1e1b00 */
[----:B------:R-:W-:Y:S01]  /*15c0*/  IADD3 R5, PT, PT, R5, 0x2, RZ ;  /* 0x0000000205057810 */ /* 0x000fe20007ffe0ff */
[----:B--2---:R-:W-:-:S08]  /*15d0*/  DMUL R16, R16, R6 ;  /* 0x0000000610107228 */ /* 0x004fd00000000000 */
[----:B----4-:R-:W-:-:S07]  /*15e0*/  DFMA R16, -R16, R8, R18 ;  /* 0x000000081010722b */ /* 0x010fce0000000112 */
[----:B------:R3:W-:Y:S04]  /*15f0*/  STG.E.64 desc[UR10][R10.64+0x8], R16 ;  /* 0x000008100a007986 */ /* 0x0007e8000c101b0a */
.L_x_21:
[----:B------:R-:W-:Y:S05]  /*1600*/  BRA.U UP1, `(.L_x_17) ;  /* 0x0000000101347547 */ /* 0x000fea000b800000 */
[----:B-1----:R-:W1:Y:S01]  /*1610*/  LDC.64 R8, c[0x0][0x388] ;  /* 0x0000e200ff087b82 */ /* 0x002e620000000a00 */
[C---:B---3--:R-:W-:Y:S01]  /*1620*/  IADD3 R15, PT, PT, R5.reuse, R4, RZ ;  /* 0x00000004050f7210 */ /* 0x048fe20007ffe0ff */
[----:B------:R-:W3:Y:S06]  /*1630*/  LDG.E.64 R6, desc[UR10][R2.64] ;  /* 0x0000000a02067981 */ /* 0x000eec000c1e1b00 */
[----:B--2---:R-:W2:Y:S08]  /*1640*/  LDC.64 R10, c[0x0][0x3b8] ;  /* 0x0000ee00ff0a7b82 */ /* 0x004eb00000000a00 */
[----:B------:R-:W3:Y:S01]  /*1650*/  LDC.64 R12, c[0x0][0x380] ;  /* 0x0000e000ff0c7b82 */ /* 0x000ee20000000a00 */
[----:B-1----:R-:W-:-:S06]  /*1660*/  IMAD.WIDE.U32 R8, R5, 0x8, R8 ;  /* 0x0000000805087825 */ /* 0x002fcc00078e0008 */
[----:B------:R-:W4:Y:S01]  /*1670*/  LDG.E.64 R8, desc[UR10][R8.64] ;  /* 0x0000000a08087981 */ /* 0x000f22000c1e1b00 */
[----:B--2---:R-:W-:-:S05]  /*1680*/  IMAD.WIDE.U32 R14, R15, 0x8, R10 ;  /* 0x000000080f0e7825 */ /* 0x004fca00078e000a */
[----:B------:R-:W4:Y:S01]  /*1690*/  LDG.E.64 R10, desc[UR10][R14.64] ;  /* 0x0000000a0e0a7981 */ /* 0x000f22000c1e1b00 */
[----:B------:R-:W-:Y:S01]  /*16a0*/  IADD3 R5, PT, PT, R5, 0x1, RZ ;  /* 0x0000000105057810 */ /* 0x000fe20007ffe0ff */
[----:B---3--:R-:W-:-:S08]  /*16b0*/  DMUL R6, R6, R12 ;  /* 0x0000000c06067228 */ /* 0x008fd00000000000 */
[----:B----4-:R-:W-:-:S07]  /*16c0*/  DFMA R6, -R6, R8, R10 ;  /* 0x000000080606722b */ /* 0x010fce000000010a */
[----:B------:R4:W-:Y:S04]  /*16d0*/  STG.E.64 desc[UR10][R14.64], R6 ;  /* 0x000000060e007986 */ /* 0x0009e8000c101b0a */
.L_x_17:
[----:B----4-:R-:W4:Y:S01]  /*16e0*/  LDC.64 R6, c[0x0][0x3b8] ;  /* 0x0000ee00ff067b82 */ /* 0x010f220000000a00 */
[----:B------:R-:W-:Y:S01]  /*16f0*/  IMAD R5, R0, UR12, R5 ;  /* 0x0000000c00057c24 */ /* 0x000fe2000f8e0205 */
[----:B0-----:R-:W5:Y:S01]  /*1700*/  LDG.E.64 R2, desc[UR10][R2.64] ;  /* 0x0000000a02027981 */ /* 0x001f62000c1e1b00 */
[----:B------:R-:W5:Y:S02]  /*1710*/  LDCU.64 UR4, c[0x0][0x380] ;  /* 0x00007000ff0477ac */ /* 0x000f640008000a00 */
[----:B----4-:R-:W-:-:S05]  /*1720*/  IMAD.WIDE R4, R5, 0x8, R6 ;  /* 0x0000000805047825 */ /* 0x010fca00078e0206 */
[----:B------:R-:W5:Y:S02]  /*1730*/  LDG.E.64 R6, desc[UR10][R4.64] ;  /* 0x0000000a04067981 */ /* 0x000f64000c1e1b00 */
[----:B-----5:R-:W-:-:S07]  /*1740*/  DFMA R6, -R2, UR4, R6 ;  /* 0x0000000402067c2b */ /* 0x020fce0008000106 */
[----:B------:R-:W-:Y:S01]  /*1750*/  STG.E.64 desc[UR10][R4.64], R6 ;  /* 0x0000000604007986 */ /* 0x000fe2000c101b0a */
[----:B------:R-:W-:Y:S05]  /*1760*/  EXIT ;  /* 0x000000000000794d */ /* 0x000fea0003800000 */
.L_x_22:
        /* <DEDUP_REMOVED lines=9> */
.L_x_30:


//--------------------- .text.CudafyTrainOutputLayer --------------------------
	.section	.text.CudafyTrainOutputLayer,"ax",@progbits
	.align	128
        .global         CudafyTrainOutputLayer
        .type           CudafyTrainOutputLayer,@function
        .size           CudafyTrainOutputLayer,(.L_x_31 - CudafyTrainOutputLayer)
        .other          CudafyTrainOutputLayer,@"STO_CUDA_ENTRY STV_DEFAULT"
CudafyTrainOutputLayer:
.text.CudafyTrainOutputLayer:
[----:B------:R-:W-:Y:S01]  /*0000*/  LDC R1, c[0x0][0x37c] ;  /* 0x0000df00ff017b82 */ /* 0x000fe20000000800 */
[----:B------:R-:W0:Y:S01]  /*0010*/  S2R R0, SR_CTAID.X ;  /* 0x0000000000007919 */ /* 0x000e220000002500 */
[----:B------:R-:W0:Y:S02]  /*0020*/  LDCU UR4, c[0x0][0x3a0] ;  /* 0x00007400ff0477ac */ /* 0x000e240008000800 */
[----:B0-----:R-:W-:-:S13]  /*0030*/  ISETP.GE.AND P0, PT, R0, UR4, PT ;  /* 0x0000000400007c0c */ /* 0x001fda000bf06270 */
[----:B------:R-:W-:Y:S05]  /*0040*/  @P0 EXIT ;  /* 0x000000000000094d */ /* 0x000fea0003800000 */
[----:B------:R-:W0:Y:S01]  /*0050*/  LDC.64 R4, c[0x0][0x398] ;  /* 0x0000e600ff047b82 */ /* 0x000e220000000a00 */
[----:B------:R-:W1:Y:S07]  /*0060*/  LDCU.64 UR8, c[0x0][0x358] ;  /* 0x00006b00ff0877ac */ /* 0x000e6e0008000a00 */
[----:B------:R-:W2:Y:S08]  /*0070*/  LDC.64 R6, c[0x0][0x3a8] ;  /* 0x0000ea00ff067b82 */ /* 0x000eb00000000a00 */
[----:B------:R-:W3:Y:S01]  /*0080*/  LDC R12, c[0x0][0x3c0] ;  /* 0x0000f000ff0c7b82 */ /* 0x000ee20000000800 */
[----:B0-----:R-:W-:-:S07]  /*0090*/  IMAD.WIDE.U32 R4, R0, 0x8, R4 ;  /* 0x0000000800047825 */ /* 0x001fce00078e0004 */
[----:B------:R-:W0:Y:S01]  /*00a0*/  LDC.64 R10, c[0x0][0x3c8] ;  /* 0x0000f200ff0a7b82 */ /* 0x000e220000000a00 */
[----:B-1----:R-:W4:Y:S01]  /*00b0*/  LDG.E.64 R4, desc[UR8][R4.64] ;  /* 0x0000000804047981 */ /* 0x002f22000c1e1b00 */
[----:B--2---:R-:W-:-:S06]  /*00c0*/  IMAD.WIDE.U32 R6, R0, 0x8, R6 ;  /* 0x0000000800067825 */ /* 0x004fcc00078e0006 */
[----:B------:R-:W2:Y:S01]  /*00d0*/  LDG.E.64 R6, desc[UR8][R6.64] ;  /* 0x0000000806067981 */ /* 0x000ea2000c1e1b00 */
[----:B---3--:R-:W-:Y:S01]  /*00e0*/  ISETP.GE.AND P0, PT, R12, 0x2, PT ;  /* 0x000000020c00780c */ /* 0x008fe20003f06270 */
[C---:B----4-:R-:W-:Y:S02]  /*00f0*/  DADD R8, -R4.reuse, 1 ;  /* 0x3ff0000004087429 */ /* 0x050fe40000000100 */
[----:B--2---:R-:W-:-:S08]  /*0100*/  DADD R2, R4, -R6 ;  /* 0x0000000004027229 */ /* 0x004fd00000000806 */
[----:B------:R-:W-:-:S08]  /*0110*/  DMUL R2, R4, R2 ;  /* 0x0000000204027228 */ /* 0x000fd00000000000 */
[----:B------:R-:W-:Y:S01]  /*0120*/  DMUL R8, R2, R8 ;  /* 0x0000000802087228 */ /* 0x000fe20000000000 */
[----:B0-----:R-:W-:-:S06]  /*0130*/  IMAD.WIDE.U32 R2, R0, 0x8, R10 ;  /* 0x0000000800027825 */ /* 0x001fcc00078e000a */
[----:B------:R0:W-:Y:S01]  /*0140*/  STG.E.64 desc[UR8][R2.64], R8 ;  /* 0x0000000802007986 */ /* 0x0001e2000c101b08 */
[----:B------:R-:W-:Y:S01]  /*0150*/  IMAD.MOV.U32 R5, RZ, RZ, RZ ;  /* 0x000000ffff057224 */ /* 0x000fe200078e00ff */
[----:B------:R-:W-:Y:S06]  /*0160*/  @!P0 BRA `(.L_x_23) ;  /* 0x0000000800588947 */ /* 0x000fec0003800000 */
[----:B------:R-:W1:Y:S01]  /*0170*/  LDC R7, c[0x0][0x3c4] ;  /* 0x0000f100ff077b82 */ /* 0x000e620000000800 */
[C---:B------:R-:W-:Y:S01]  /*0180*/  VIADD R4, R12.reuse, 0xfffffffe ;  /* 0xfffffffe0c047836 */ /* 0x040fe20000000000 */
[----:B------:R-:W-:Y:S02]  /*0190*/  IADD3 R6, PT, PT, R12, -0x1, RZ ;  /* 0xffffffff0c067810 */ /* 0x000fe40007ffe0ff */
[----:B------:R-:W-:Y:S02]  /*01a0*/  MOV R5, RZ ;  /* 0x000000ff00057202 */ /* 0x000fe40000000f00 */
[----:B------:R-:W-:Y:S02]  /*01b0*/  ISETP.GE.U32.AND P1, PT, R4, 0x7, PT ;  /* 0x000000070400780c */ /* 0x000fe40003f26070 */
[----:B------:R-:W-:-:S04]  /*01c0*/  LOP3.LUT R13, R6, 0x7, RZ, 0xc0, !PT ;  /* 0x00000007060d7812 */ /* 0x000fc800078ec0ff */
[----:B------:R-:W-:Y:S01]  /*01d0*/  ISETP.NE.AND P0, PT, R13, RZ, PT ;  /* 0x000000ff0d00720c */ /* 0x000fe20003f05270 */
[----:B-1----:R-:W-:-:S06]  /*01e0*/  IMAD R4, R0, R7, RZ ;  /* 0x0000000700047224 */ /* 0x002fcc00078e02ff */
[----:B------:R-:W-:Y:S06]  /*01f0*/  @!P1 BRA `(.L_x_24) ;  /* 0x0000000400149947 */ /* 0x000fec0003800000 */
[----:B------:R-:W1:Y:S01]  /*0200*/  LDCU.64 UR6, c[0x0][0x388] ;  /* 0x00007100ff0677ac */ /* 0x000e620008000a00 */
[----:B------:R-:W-:Y:S01]  /*0210*/  LOP3.LUT R5, R6, 0xfffffff8, RZ, 0xc0, !PT ;  /* 0xfffffff806057812 */ /* 0x000fe200078ec0ff */
[----:B------:R-:W-:Y:S01]  /*0220*/  IMAD.MOV.U32 R7, RZ, RZ, R4 ;  /* 0x000000ffff077224 */ /* 0x000fe200078e0004 */
[----:B------:R-:W2:Y:S02]  /*0230*/  LDCU.64 UR4, c[0x0][0x3b8] ;  /* 0x00007700ff0477ac */ /* 0x000ea40008000a00 */
[----:B------:R-:W-:Y:S01]  /*0240*/  IADD3 R12, PT, PT, -R5, RZ, RZ ;  /* 0x000000ff050c7210 */ /* 0x000fe20007ffe1ff */
[----:B------:R-:W3:Y:S01]  /*0250*/  LDCU.64 UR10, c[0x0][0x380] ;  /* 0x00007000ff0a77ac */ /* 0x000ee20008000a00 */
[----:B-1----:R-:W-:-:S04]  /*0260*/  UIADD3 UR6, UP0, UPT, UR6, 0x20, URZ ;  /* 0x0000002006067890 */ /* 0x002fc8000ff1e0ff */
[----:B------:R-:W-:Y:S02]  /*0270*/  UIADD3.X UR7, UPT, UPT, URZ, UR7, URZ, UP0, !UPT ;  /* 0x00000007ff077290 */ /* 0x000fe400087fe4ff */
[----:B--2---:R-:W-:Y:S01]  /*0280*/  UIADD3 UR4, UP1, UPT, UR4, 0x20, URZ ;  /* 0x0000002004047890 */ /* 0x004fe2000ff3e0ff */
[----:B0-----:R-:W-:-:S03]  /*0290*/  IMAD.U32 R8, RZ, RZ, UR6 ;  /* 0x00000006ff087e24 */ /* 0x001fc6000f8e00ff */
[----:B------:R-:W-:Y:S01]  /*02a0*/  MOV R9, UR7 ;  /* 0x0000000700097c02 */ /* 0x000fe20008000f00 */
[----:B---3--:R-:W-:-:S12]  /*02b0*/  UIADD3.X UR5, UPT, UPT, URZ, UR5, URZ, UP1, !UPT ;  /* 0x00000005ff057290 */ /* 0x008fd80008ffe4ff */
.L_x_25:
[----:B---3--:R-:W-:Y:S01]  /*02c0*/  MOV R11, UR5 ;  /* 0x00000005000b7c02 */ /* 0x008fe20008000f00 */
[----:B------:R-:W-:Y:S01]  /*02d0*/  IMAD.U32 R10, RZ, RZ, UR4 ;  /* 0x00000004ff0a7e24 */ /* 0x000fe2000f8e00ff */
[----:B------:R-:W2:Y:S03]  /*02e0*/  LDG.E.64 R14, desc[UR8][R2.64] ;  /* 0x00000008020e7981 */ /* 0x000ea6000c1e1b00 */
[----:B------:R-:W-:Y:S01]  /*02f0*/  IMAD.WIDE R10, R7, 0x8, R10 ;  /* 0x00000008070a7825 */ /* 0x000fe200078e020a */
        /* <DEDUP_REMOVED lines=12> */
[----:B------:R-:W2:Y:S04]  /*03c0*/  LDG.E.64 R18, desc[UR8][R2.64] ;  /* 0x0000000802127981 */ /* 0x000ea8000c1e1b00 */
[----:B------:R-:W5:Y:S01]  /*03d0*/  LDG.E.64 R20, desc[UR8][R8.64+-0x10] ;  /* 0xfffff00808147981 */ /* 0x000f62000c1e1b00 */
[----:B--2---:R-:W-:-:S08]  /*03e0*/  DMUL R18, R18, UR10 ;  /* 0x0000000a12127c28 */ /* 0x004fd00008000000 */
[----:B-----5:R-:W-:Y:S01]  /*03f0*/  DFMA R18, -R18, R20, R22 ;  /* 0x000000141212722b */ /* 0x020fe20000000116 */
[----:B------:R-:W2:Y:S06]  /*0400*/  LDG.E.64 R22, desc[UR8][R10.64+-0x8] ;  /* 0xfffff8080a167981 */ /* 0x000eac000c1e1b00 */
[----:B------:R3:W-:Y:S04]  /*0410*/  STG.E.64 desc[UR8][R10.64+-0x10], R18 ;  /* 0xfffff0120a007986 */ /* 0x0007e8000c101b08 */
[----:B0-----:R-:W4:Y:S04]  /*0420*/  LDG.E.64 R14, desc[UR8][R2.64] ;  /* 0x00000008020e7981 */ /* 0x001f28000c1e1b00 */
[----:B------:R-:W2:Y:S01]  /*0430*/  LDG.E.64 R20, desc[UR8][R8.64+-0x8] ;  /* 0xfffff80808147981 */ /* 0x000ea2000c1e1b00 */
[----:B----4-:R-:W-:-:S08]  /*0440*/  DMUL R14, R14, UR10 ;  /* 0x0000000a0e0e7c28 */ /* 0x010fd00008000000 */
[----:B--2---:R-:W-:Y:S01]  /*0450*/  DFMA R14, -R14, R20, R22 ;  /* 0x000000140e0e722b */ /* 0x004fe20000000116 */
[----:B------:R-:W2:Y:S06]  /*0460*/  LDG.E.64 R22, desc[UR8][R10.64] ;  /* 0x000000080a167981 */ /* 0x000eac000c1e1b00 */
[----:B------:R0:W-:Y:S04]  /*0470*/  STG.E.64 desc[UR8][R10.64+-0x8], R14 ;  /* 0xfffff80e0a007986 */ /* 0x0001e8000c101b08 */
[----:B-1----:R-:W4:Y:S04]  /*0480*/  LDG.E.64 R16, desc[UR8][R2.64] ;  /* 0x0000000802107981 */ /* 0x002f28000c1e1b00 */
[----:B------:R-:W2:Y:S01]  /*0490*/  LDG.E.64 R20, desc[UR8][R8.64] ;  /* 0x0000000808147981 */ /* 0x000ea2000c1e1b00 */
[----:B----4-:R-:W-:-:S08]  /*04a0*/  DMUL R16, R16, UR10 ;  /* 0x0000000a10107c28 */ /* 0x010fd00008000000 */
[----:B--2---:R-:W-:Y:S01]  /*04b0*/  DFMA R16, -R16, R20, R22 ;  /* 0x000000141010722b */ /* 0x004fe20000000116 */
[----:B------:R-:W2:Y:S06]  /*04c0*/  LDG.E.64 R22, desc[UR8][R10.64+0x8] ;  /* 0x000008080a167981 */ /* 0x000eac000c1e1b00 */
[----:B------:R1:W-:Y:S04]  /*04d0*/  STG.E.64 desc[UR8][R10.64], R16 ;  /* 0x000000100a007986 */ /* 0x0003e8000c101b08 */
[----:B---3--:R-:W3:Y:S04]  /*04e0*/  LDG.E.64 R18, desc[UR8][R2.64] ;  /* 0x0000000802127981 */ /* 0x008ee8000c1e1b00 */
[----:B------:R-:W2:Y:S01]  /*04f0*/  LDG.E.64 R20, desc[UR8][R8.64+0x8] ;  /* 0x0000080808147981 */ /* 0x000ea2000c1e1b00 */
[----:B---3--:R-:W-:-:S08]  /*0500*/  DMUL R18, R18, UR10 ;  /* 0x0000000a12127c28 */ /* 0x008fd00008000000 */
[----:B--2---:R-:W-:Y:S01]  /*0510*/  DFMA R18, -R18, R20, R22 ;  /* 0x000000141212722b */ /* 0x004fe20000000116 */
        /* <DEDUP_REMOVED lines=9> */
[----:B------:R0:W2:Y:S01]  /*05b0*/  LDG.E.64 R20, desc[UR8][R8.64+0x18] ;  /* 0x0000180808147981 */ /* 0x0000a2000c1e1b00 */
[----:B------:R-:W-:-:S05]  /*05c0*/  VIADD R12, R12, 0x8 ;  /* 0x000000080c0c7836 */ /* 0x000fca0000000000 */
[----:B------:R-:W-:Y:S02]  /*05d0*/  ISETP.NE.AND P1, PT, R12, RZ, PT ;  /* 0x000000ff0c00720c */ /* 0x000fe40003f25270 */
[----:B0-----:R-:W-:Y:S01]  /*05e0*/  IADD3 R8, P2, PT, R8, 0x40, RZ ;  /* 0x0000004008087810 */ /* 0x001fe20007f5e0ff */
[----:B------:R-:W-:-:S03]  /*05f0*/  VIADD R7, R7, 0x8 ;  /* 0x0000000807077836 */ /* 0x000fc60000000000 */
[----:B------:R-:W-:Y:S01]  /*0600*/  IADD3.X R9, PT, PT, RZ, R9, RZ, P2, !PT ;  /* 0x00000009ff097210 */ /* 0x000fe200017fe4ff */
[----:B----4-:R-:W-:-:S08]  /*0610*/  DMUL R16, R16, UR10 ;  /* 0x0000000a10107c28 */ /* 0x010fd00008000000 */
[----:B--2---:R-:W-:-:S07]  /*0620*/  DFMA R16, -R16, R20, R22 ;  /* 0x000000141010722b */ /* 0x004fce0000000116 */
[----:B------:R3:W-:Y:S01]  /*0630*/  STG.E.64 desc[UR8][R10.64+0x18], R16 ;  /* 0x000018100a007986 */ /* 0x0007e2000c101b08 */
[----:B------:R-:W-:Y:S05]  /*0640*/  @P1 BRA `(.L_x_25) ;  /* 0xfffffffc001c1947 */ /* 0x000fea000383ffff */
.L_x_24:
[----:B------:R-:W-:Y:S05]  /*0650*/  @!P0 BRA `(.L_x_23) ;  /* 0x00000004001c8947 */ /* 0x000fea0003800000 */
[----:B------:R-:W-:Y:S02]  /*0660*/  ISETP.GE.U32.AND P0, PT, R13, 0x4, PT ;  /* 0x000000040d00780c */ /* 0x000fe40003f06070 */
[----:B------:R-:W-:-:S04]  /*0670*/  LOP3.LUT R7, R6, 0x3, RZ, 0xc0, !PT ;  /* 0x0000000306077812 */ /* 0x000fc800078ec0ff */
[----:B------:R-:W-:-:S07]  /*0680*/  ISETP.NE.AND P1, PT, R7, RZ, PT ;  /* 0x000000ff0700720c */ /* 0x000fce0003f25270 */
[----:B------:R-:W-:Y:S06]  /*0690*/  @!P0 BRA `(.L_x_26) ;  /* 0x00000000007c8947 */ /* 0x000fec0003800000 */
[----:B0-----:R-:W0:Y:S01]  /*06a0*/  LDC.64 R8, c[0x0][0x3b8] ;  /* 0x0000ee00ff087b82 */ /* 0x001e220000000a00 */
[----:B------:R-:W-:Y:S01]  /*06b0*/  IADD3 R13, PT, PT, R5, R4, RZ ;  /* 0x00000004050d7210 */ /* 0x000fe20007ffe0ff */
[----:B---3--:R-:W2:Y:S06]  /*06c0*/  LDG.E.64 R14, desc[UR8][R2.64] ;  /* 0x00000008020e7981 */ /* 0x008eac000c1e1b00 */
[----:B------:R-:W1:Y:S01]  /*06d0*/  LDC.64 R10, c[0x0][0x388] ;  /* 0x0000e200ff0a7b82 */ /* 0x000e620000000a00 */
[----:B0-----:R-:W-:-:S07]  /*06e0*/  IMAD.WIDE R8, R13, 0x8, R8 ;  /* 0x000000080d087825 */ /* 0x001fce00078e0208 */
[----:B------:R-:W2:Y:S01]  /*06f0*/  LDC.64 R12, c[0x0][0x380] ;  /* 0x0000e000ff0c7b82 */ /* 0x000ea20000000a00 */
[----:B------:R-:W3:Y:S01]  /*0700*/  LDG.E.64 R18, desc[UR8][R8.64] ;  /* 0x0000000808127981 */ /* 0x000ee2000c1e1b00 */
[----:B-1----:R-:W-:-:S03]  /*0710*/  IMAD.WIDE.U32 R10, R5, 0x8, R10 ;  /* 0x00000008050a7825 */ /* 0x002fc600078e000a */
[----:B------:R-:W4:Y:S04]  /*0720*/  LDG.E.64 R20, desc[UR8][R8.64+0x8] ;  /* 0x0000080808147981 */ /* 0x000f28000c1e1b00 */
[----:B------:R-:W3:Y:S04]  /*0730*/  LDG.E.64 R16, desc[UR8][R10.64] ;  /* 0x000000080a107981 */ /* 0x000ee8000c1e1b00 */
[----:B------:R-:W5:Y:S01]  /*0740*/  LDG.E.64 R22, desc[UR8][R8.64+0x10] ;  /* 0x0000100808167981 */ /* 0x000f62000c1e1b00 */
[----:B--2---:R-:W-:-:S08]  /*0750*/  DMUL R14, R14, R12 ;  /* 0x0000000c0e0e7228 */ /* 0x004fd00000000000 */
[----:B---3--:R-:W-:-:S07]  /*0760*/  DFMA R14, -R14, R16, R18 ;  /* 0x000000100e0e722b */ /* 0x008fce0000000112 */
[----:B------:R0:W-:Y:S04]  /*0770*/  STG.E.64 desc[UR8][R8.64], R14 ;  /* 0x0000000e08007986 */ /* 0x0001e8000c101b08 */
[----:B------:R-:W2:Y:S04]  /*0780*/  LDG.E.64 R16, desc[UR8][R2.64] ;  /* 0x0000000802107981 */ /* 0x000ea8000c1e1b00 */
[----:B------:R-:W4:Y:S01]  /*0790*/  LDG.E.64 R18, desc[UR8][R10.64+0x8] ;  /* 0x000008080a127981 */ /* 0x000f22000c1e1b00 */
[----:B--2---:R-:W-:-:S08]  /*07a0*/  DMUL R16, R16, R12 ;  /* 0x0000000c10107228 */ /* 0x004fd00000000000 */
[----:B----4-:R-:W-:-:S07]  /*07b0*/  DFMA R16, -R16, R18, R20 ;  /* 0x000000121010722b */ /* 0x010fce0000000114 */
[----:B------:R1:W-:Y:S04]  /*07c0*/  STG.E.64 desc[UR8][R8.64+0x8], R16 ;  /* 0x0000081008007986 */ /* 0x0003e8000c101b08 */
[----:B------:R-:W2:Y:S04]  /*07d0*/  LDG.E.64 R18, desc[UR8][R2.64] ;  /* 0x0000000802127981 */ /* 0x000ea8000c1e1b00 */
[----:B------:R-:W5:Y:S01]  /*07e0*/  LDG.E.64 R20, desc[UR8][R10.64+0x10] ;  /* 0x000010080a147981 */ /* 0x000f62000c1e1b00 */
[----:B--2---:R-:W-:-:S08]  /*07f0*/  DMUL R18, R18, R12 ;  /* 0x0000000c12127228 */ /* 0x004fd00000000000 */
[----:B-----5:R-:W-:Y:S01]  /*0800*/  DFMA R18, -R18, R20, R22 ;  /* 0x000000141212722b */ /* 0x020fe20000000116 */
[----:B------:R-:W2:Y:S06]  /*0810*/  LDG.E.64 R22, desc[UR8][R8.64+0x18] ;  /* 0x0000180808167981 */ /* 0x000eac000c1e1b00 */
[----:B------:R1:W-:Y:S04]  /*0820*/  STG.E.64 desc[UR8][R8.64+0x10], R18 ;  /* 0x0000101208007986 */ /* 0x0003e8000c101b08 */
[----:B0-----:R-:W3:Y:S04]  /*0830*/  LDG.E.64 R14, desc[UR8][R2.64] ;  /* 0x00000008020e7981 */ /* 0x001ee8000c1e1b00 */
[----:B------:R-:W2:Y:S01]  /*0840*/  LDG.E.64 R20, desc[UR8][R10.64+0x18] ;  /* 0x000018080a147981 */ /* 0x000ea2000c1e1b00 */
[----:B------:R-:W-:Y:S01]  /*0850*/  VIADD R5, R5, 0x4 ;  /* 0x0000000405057836 */ /* 0x000fe20000000000 */
[----:B---3--:R-:W-:-:S08]  /*0860*/  DMUL R14, R14, R12 ;  /* 0x0000000c0e0e7228 */ /* 0x008fd00000000000 */
[----:B--2---:R-:W-:-:S07]  /*0870*/  DFMA R14, -R14, R20, R22 ;  /* 0x000000140e0e722b */ /* 0x004fce0000000116 */
[----:B------:R1:W-:Y:S04]  /*0880*/  STG.E.64 desc[UR8][R8.64+0x18], R14 ;  /* 0x0000180e08007986 */ /* 0x0003e8000c101b08 */
.L_x_26:
[----:B------:R-:W-:Y:S05]  /*0890*/  @!P1 BRA `(.L_x_23) ;  /* 0x00000000008c9947 */ /* 0x000fea0003800000 */
[----:B------:R-:W-:Y:S01]  /*08a0*/  ISETP.NE.AND P0, PT, R7, 0x1, PT ;  /* 0x000000010700780c */ /* 0x000fe20003f05270 */
[----:B------:R-:W2:Y:S08]  /*08b0*/  LDC.64 R12, c[0x0][0x388] ;  /* 0x0000e200ff0c7b82 */ /* 0x000eb00000000a00 */
[----:B---3--:R-:W3:Y:S04]  /*08c0*/  LDC.64 R10, c[0x0][0x380] ;  /* 0x0000e000ff0a7b82 */ /* 0x008ee80000000a00 */
[C---:B------:R-:W-:Y:S01]  /*08d0*/  @P0 IADD3 R7, PT, PT, R5.reuse, R4, RZ ;  /* 0x0000000405070210 */ /* 0x040fe20007ffe0ff */
[----:B-1----:R-:W3:Y:S03]  /*08e0*/  @P0 LDG.E.64 R14, desc[UR8][R2.64] ;  /* 0x00000008020e0981 */ /* 0x002ee6000c1e1b00 */
[----:B0-----:R-:W0:Y:S01]  /*08f0*/  @P0 LDC.64 R8, c[0x0][0x3b8] ;  /* 0x0000ee00ff080b82 */ /* 0x001e220000000a00 */
[----:B--2---:R-:W-:-:S05]  /*0900*/  @P0 IMAD.WIDE.U32 R12, R5, 0x8, R12 ;  /* 0x00000008050c0825 */ /* 0x004fca00078e000c */
[----:B------:R-:W2:Y:S01]  /*0910*/  @P0 LDG.E.64 R16, desc[UR8][R12.64] ;  /* 0x000000080c100981 */ /* 0x000ea2000c1e1b00 */
[----:B0-----:R-:W-:-:S05]  /*0920*/  @P0 IMAD.WIDE R8, R7, 0x8, R8 ;  /* 0x0000000807080825 */ /* 0x001fca00078e0208 */
[----:B------:R-:W2:Y:S01]  /*0930*/  @P0 LDG.E.64 R18, desc[UR8][R8.64] ;  /* 0x0000000808120981 */ /* 0x000ea2000c1e1b00 */
[----:B---3--:R-:W-:-:S08]  /*0940*/  @P0 DMUL R14, R14, R10 ;  /* 0x0000000a0e0e0228 */ /* 0x008fd00000000000 */
[----:B--2---:R-:W-:Y:S02]  /*0950*/  @P0 DFMA R18, -R14, R16, R18 ;  /* 0x000000100e12022b */ /* 0x004fe40000000112 */
[----:B------:R-:W2:Y:S05]  /*0960*/  @P0 LDG.E.64 R14, desc[UR8][R8.64+0x8] ;  /* 0x00000808080e0981 */ /* 0x000eaa000c1e1b00 */
[----:B------:R0:W-:Y:S04]  /*0970*/  @P0 STG.E.64 desc[UR8][R8.64], R18 ;  /* 0x0000001208000986 */ /* 0x0001e8000c101b08 */
[----:B------:R-:W3:Y:S04]  /*0980*/  @P0 LDG.E.64 R20, desc[UR8][R2.64] ;  /* 0x0000000802140981 */ /* 0x000ee8000c1e1b00 */
[----:B------:R-:W2:Y:S01]  /*0990*/  @P0 LDG.E.64 R22, desc[UR8][R12.64+0x8] ;  /* 0x000008080c160981 */ /* 0x000ea2000c1e1b00 */
[----:B------:R-:W-:-:S04]  /*09a0*/  LOP3.LUT R6, R6, 0x1, RZ, 0xc0, !PT ;  /* 0x0000000106067812 */ /* 0x000fc800078ec0ff */
[----:B------:R-:W-:Y:S02]  /*09b0*/  ISETP.NE.U32.AND P1, PT, R6, 0x1, PT ;  /* 0x000000010600780c */ /* 0x000fe40003f25070 */
[----:B------:R-:W0:Y:S11]  /*09c0*/  LDC.64 R6, c[0x0][0x388] ;  /* 0x0000e200ff067b82 */ /* 0x000e360000000a00 */
[----:B------:R-:W1:Y:S01]  /*09d0*/  @!P1 LDC.64 R16, c[0x0][0x3b8] ;  /* 0x0000ee00ff109b82 */ /* 0x000e620000000a00 */
[----:B------:R-:W-:-:S04]  /*09e0*/  @P0 VIADD R5, R5, 0x2 ;  /* 0x0000000205050836 */ /* 0x000fc80000000000 */
[----:B0-----:R-:W-:Y:S01]  /*09f0*/  @!P1 IMAD.WIDE.U32 R18, R5, 0x8, R6 ;  /* 0x0000000805129825 */ /* 0x001fe200078e0006 */
[----:B---3--:R-:W-:-:S08]  /*0a00*/  @P0 DMUL R20, R20, R10 ;  /* 0x0000000a14140228 */ /* 0x008fd00000000000 */
[----:B--2---:R-:W-:Y:S01]  /*0a10*/  @P0 DFMA R14, -R20, R22, R14 ;  /* 0x00000016140e022b */ /* 0x004fe2000000010e */
[----:B------:R-:W-:-:S06]  /*0a20*/  @!P1 IADD3 R21, PT, PT, R5, R4, RZ ;  /* 0x0000000405159210 */ /* 0x000fcc0007ffe0ff */
[----:B------:R2:W-:Y:S01]  /*0a30*/  @P0 STG.E.64 desc[UR8][R8.64+0x8], R14 ;  /* 0x0000080e08000986 */ /* 0x0005e2000c101b08 */
[----:B-1----:R-:W-:Y:S02]  /*0a40*/  @!P1 IMAD.WIDE R20, R21, 0x8, R16 ;  /* 0x0000000815149825 */ /* 0x002fe400078e0210 */
[----:B------:R-:W0:Y:S01]  /*0a50*/  LDC.64 R16, c[0x0][0x380] ;  /* 0x0000e000ff107b82 */ /* 0x000e220000000a00 */
[----:B------:R-:W0:Y:S04]  /*0a60*/  @!P1 LDG.E.64 R10, desc[UR8][R2.64] ;  /* 0x00000008020a9981 */ /* 0x000e28000c1e1b00 */
[----:B------:R-:W3:Y:S04]  /*0a70*/  @!P1 LDG.E.64 R12, desc[UR8][R20.64] ;  /* 0x00000008140c9981 */ /* 0x000ee8000c1e1b00 */
[----:B------:R-:W3:Y:S01]  /*0a80*/  @!P1 LDG.E.64 R6, desc[UR8][R18.64] ;  /* 0x0000000812069981 */ /* 0x000ee2000c1e1b00 */
[----:B------:R-:W-:Y:S01]  /*0a90*/  @!P1 VIADD R5, R5, 0x1 ;  /* 0x0000000105059836 */ /* 0x000fe20000000000 */
[----:B0-----:R-:W-:-:S08]  /*0aa0*/  @!P1 DMUL R10, R10, R16 ;  /* 0x000000100a0a9228 */ /* 0x001fd00000000000 */
[----:B---3--:R-:W-:-:S07]  /*0ab0*/  @!P1 DFMA R6, -R10, R6, R12 ;  /* 0x000000060a06922b */ /* 0x008fce000000010c */
[----:B------:R2:W-:Y:S04]  /*0ac0*/  @!P1 STG.E.64 desc[UR8][R20.64], R6 ;  /* 0x0000000614009986 */ /* 0x0005e8000c101b08 */
.L_x_23:
[----:B--2---:R-:W2:Y:S01]  /*0ad0*/  LDC.64 R6, c[0x0][0x3b8] ;  /* 0x0000ee00ff067b82 */ /* 0x004ea20000000a00 */
[----:B------:R-:W4:Y:S01]  /*0ae0*/  LDCU UR4, c[0x0][0x3c4] ;  /* 0x00007880ff0477ac */ /* 0x000f220008000800 */
[----:B0-----:R-:W5:Y:S01]  /*0af0*/  LDG.E.64 R2, desc[UR8][R2.64] ;  /* 0x0000000802027981 */ /* 0x001f62000c1e1b00 */
[----:B----4-:R-:W-:Y:S01]  /*0b00*/  IMAD R5, R0, UR4, R5 ;  /* 0x0000000400057c24 */ /* 0x010fe2000f8e0205 */
[----:B------:R-:W5:Y:S03]  /*0b10*/  LDCU.64 UR4, c[0x0][0x380] ;  /* 0x00007000ff0477ac */ /* 0x000f660008000a00 */
[----:B--2---:R-:W-:-:S05]  /*0b20*/  IMAD.WIDE R4, R5, 0x8, R6 ;  /* 0x0000000805047825 */ /* 0x004fca00078e0206 */
[----:B------:R-:W5:Y:S02]  /*0b30*/  LDG.E.64 R6, desc[UR8][R4.64] ;  /* 0x0000000804067981 */ /* 0x000f64000c1e1b00 */
[----:B-----5:R-:W-:-:S07]  /*0b40*/  DFMA R6, -R2, UR4, R6 ;  /* 0x0000000402067c2b */ /* 0x020fce0008000106 */
[----:B------:R-:W-:Y:S01]  /*0b50*/  STG.E.64 desc[UR8][R4.64], R6 ;  /* 0x0000000604007986 */ /* 0x000fe2000c101b08 */
[----:B------:R-:W-:Y:S05]  /*0b60*/  EXIT ;  /* 0x000000000000794d */ /* 0x000fea0003800000 */
.L_x_27:
        /* <DEDUP_REMOVED lines=9> */
.L_x_31:


//--------------------- .nv.shared.reserved.0     --------------------------
	.section	.nv.shared.reserved.0,"aw",@nobits
	.weak		__nv_reservedSMEM_offset_0_alias
	.size		__nv_reservedSMEM_offset_0_alias, 0, 64
	.other		__nv_reservedSMEM_offset_0_alias,@"STO_CUDA_RESERVED_SHARED STV_DEFAULT"
__nv_reservedSMEM_offset_0_alias:
	.zero		0
	.zero		64


//--------------------- .nv.constant0.CudafyComputeOutput --------------------------
	.section	.nv.constant0.CudafyComputeOutput,"a",@progbits
	.sectionflags	@""
	.align	4
.nv.constant0.CudafyComputeOutput:
	.zero		940


//--------------------- .nv.constant0.CudafyTrainHiddenLayer --------------------------
	.section	.nv.constant0.CudafyTrainHiddenLayer,"a",@progbits
	.sectionflags	@""
	.align	4
.nv.constant0.CudafyTrainHiddenLayer:
	.zero		996


//--------------------- .nv.constant0.CudafyTrainOutputLayer --------------------------
	.section	.nv.constant0.CudafyTrainOutputLayer,"a",@progbits
	.sectionflags	@""
	.align	4
.nv.constant0.CudafyTrainOutputLayer:
	.zero		980


//--------------------- SYMBOLS --------------------------

	.type		.nv.reservedSmem.offset0,@object
	.size		.nv.reservedSmem.offset0,0x4
